//
// Generated by NVIDIA NVVM Compiler
//
// Compiler Build ID: CL-36424714
// Cuda compilation tools, release 13.0, V13.0.88
// Based on NVVM 20.0.0
//

.version 9.0
.target sm_100
.address_size 64

	// .globl	_Z16make_unit_matrix6Matrix
.extern .func  (.param .b32 func_retval0) vprintf
(
	.param .b64 vprintf_param_0,
	.param .b64 vprintf_param_1
)
;
.global .align 1 .b8 $str[5] = {37, 108, 102, 32};
.global .align 1 .b8 $str$1[2] = {10};

.visible .entry _Z16make_unit_matrix6Matrix(
	.param .align 8 .b8 _Z16make_unit_matrix6Matrix_param_0[24]
)
{
	.reg .pred 	%p<2>;
	.reg .b32 	%r<5>;
	.reg .b64 	%rd<5>;
	.reg .b64 	%fd<2>;

	ld.param.u64 	%rd1, [_Z16make_unit_matrix6Matrix_param_0+8];
	ld.param.u32 	%r1, [_Z16make_unit_matrix6Matrix_param_0+16];
	mov.u32 	%r2, %ctaid.x;
	mov.u32 	%r3, %tid.x;
	mad.lo.s32 	%r4, %r1, %r2, %r3;
	setp.eq.s32 	%p1, %r2, %r3;
	selp.f64 	%fd1, 0d3FF0000000000000, 0d0000000000000000, %p1;
	cvta.to.global.u64 	%rd2, %rd1;
	mul.wide.s32 	%rd3, %r4, 8;
	add.s64 	%rd4, %rd2, %rd3;
	st.global.f64 	[%rd4], %fd1;
	ret;

}
	// .globl	_Z28strsum_quotient_calculationsPdiP6Matrix
.visible .entry _Z28strsum_quotient_calculationsPdiP6Matrix(
	.param .u64 .ptr .align 1 _Z28strsum_quotient_calculationsPdiP6Matrix_param_0,
	.param .u32 _Z28strsum_quotient_calculationsPdiP6Matrix_param_1,
	.param .u64 .ptr .align 1 _Z28strsum_quotient_calculationsPdiP6Matrix_param_2
)
{
	.reg .pred 	%p<2>;
	.reg .b32 	%r<8>;
	.reg .b64 	%rd<13>;
	.reg .b64 	%fd<7>;

	ld.param.u64 	%rd1, [_Z28strsum_quotient_calculationsPdiP6Matrix_param_0];
	ld.param.u32 	%r7, [_Z28strsum_quotient_calculationsPdiP6Matrix_param_1];
	ld.param.u64 	%rd2, [_Z28strsum_quotient_calculationsPdiP6Matrix_param_2];
	mov.u32 	%r1, %tid.x;
	setp.eq.s32 	%p1, %r7, %r1;
	mov.f64 	%fd6, 0d0000000000000000;
	@%p1 bra 	$L__BB1_2;
	cvta.to.global.u64 	%rd3, %rd2;
	ld.global.u64 	%rd4, [%rd3+8];
	cvta.to.global.u64 	%rd5, %rd4;
	ld.global.u32 	%r4, [%rd3+16];
	mad.lo.s32 	%r5, %r4, %r1, %r7;
	mul.wide.u32 	%rd6, %r5, 8;
	add.s64 	%rd7, %rd5, %rd6;
	ld.global.f64 	%fd4, [%rd7];
	mad.lo.s32 	%r6, %r4, %r7, %r7;
	mul.wide.s32 	%rd8, %r6, 8;
	add.s64 	%rd9, %rd5, %rd8;
	ld.global.f64 	%fd5, [%rd9];
	div.rn.f64 	%fd6, %fd4, %fd5;
	mov.u32 	%r7, %r1;
$L__BB1_2:
	cvta.to.global.u64 	%rd10, %rd1;
	mul.wide.u32 	%rd11, %r7, 8;
	add.s64 	%rd12, %rd10, %rd11;
	st.global.f64 	[%rd12], %fd6;
	ret;

}
	// .globl	_Z11dev_str_sumPdiP6Matrix
.visible .entry _Z11dev_str_sumPdiP6Matrix(
	.param .u64 .ptr .align 1 _Z11dev_str_sumPdiP6Matrix_param_0,
	.param .u32 _Z11dev_str_sumPdiP6Matrix_param_1,
	.param .u64 .ptr .align 1 _Z11dev_str_sumPdiP6Matrix_param_2
)
{
	.reg .b32 	%r<7>;
	.reg .b64 	%rd<13>;
	.reg .b64 	%fd<6>;

	ld.param.u64 	%rd1, [_Z11dev_str_sumPdiP6Matrix_param_0];
	ld.param.u32 	%r1, [_Z11dev_str_sumPdiP6Matrix_param_1];
	ld.param.u64 	%rd2, [_Z11dev_str_sumPdiP6Matrix_param_2];
	cvta.to.global.u64 	%rd3, %rd1;
	cvta.to.global.u64 	%rd4, %rd2;
	ld.global.u64 	%rd5, [%rd4+8];
	cvta.to.global.u64 	%rd6, %rd5;
	ld.global.u32 	%r2, [%rd4+16];
	mov.u32 	%r3, %tid.x;
	mad.lo.s32 	%r4, %r2, %r1, %r3;
	mul.wide.u32 	%rd7, %r4, 8;
	add.s64 	%rd8, %rd6, %rd7;
	ld.global.f64 	%fd1, [%rd8];
	mov.u32 	%r5, %ctaid.x;
	mul.wide.u32 	%rd9, %r5, 8;
	add.s64 	%rd10, %rd3, %rd9;
	ld.global.f64 	%fd2, [%rd10];
	mul.f64 	%fd3, %fd1, %fd2;
	mad.lo.s32 	%r6, %r2, %r5, %r3;
	mul.wide.u32 	%rd11, %r6, 8;
	add.s64 	%rd12, %rd6, %rd11;
	ld.global.f64 	%fd4, [%rd12];
	sub.f64 	%fd5, %fd4, %fd3;
	st.global.f64 	[%rd12], %fd5;
	ret;

}
	// .globl	_Z29strmult_quotient_calculationsPdP6Matrix
.visible .entry _Z29strmult_quotient_calculationsPdP6Matrix(
	.param .u64 .ptr .align 1 _Z29strmult_quotient_calculationsPdP6Matrix_param_0,
	.param .u64 .ptr .align 1 _Z29strmult_quotient_calculationsPdP6Matrix_param_1
)
{
	.reg .b32 	%r<4>;
	.reg .b64 	%rd<11>;
	.reg .b64 	%fd<3>;

	ld.param.u64 	%rd1, [_Z29strmult_quotient_calculationsPdP6Matrix_param_0];
	ld.param.u64 	%rd2, [_Z29strmult_quotient_calculationsPdP6Matrix_param_1];
	cvta.to.global.u64 	%rd3, %rd1;
	cvta.to.global.u64 	%rd4, %rd2;
	ld.global.u64 	%rd5, [%rd4+8];
	cvta.to.global.u64 	%rd6, %rd5;
	mov.u32 	%r1, %tid.x;
	ld.global.u32 	%r2, [%rd4+16];
	mad.lo.s32 	%r3, %r2, %r1, %r1;
	mul.wide.u32 	%rd7, %r3, 8;
	add.s64 	%rd8, %rd6, %rd7;
	ld.global.f64 	%fd1, [%rd8];
	rcp.rn.f64 	%fd2, %fd1;
	mul.wide.u32 	%rd9, %r1, 8;
	add.s64 	%rd10, %rd3, %rd9;
	st.global.f64 	[%rd10], %fd2;
	ret;

}
	// .globl	_Z12str_multiplyPdP6Matrix
.visible .entry _Z12str_multiplyPdP6Matrix(
	.param .u64 .ptr .align 1 _Z12str_multiplyPdP6Matrix_param_0,
	.param .u64 .ptr .align 1 _Z12str_multiplyPdP6Matrix_param_1
)
{
	.reg .b32 	%r<5>;
	.reg .b64 	%rd<11>;
	.reg .b64 	%fd<4>;

	ld.param.u64 	%rd1, [_Z12str_multiplyPdP6Matrix_param_0];
	ld.param.u64 	%rd2, [_Z12str_multiplyPdP6Matrix_param_1];
	cvta.to.global.u64 	%rd3, %rd2;
	cvta.to.global.u64 	%rd4, %rd1;
	mov.u32 	%r1, %ctaid.x;
	mul.wide.u32 	%rd5, %r1, 8;
	add.s64 	%rd6, %rd4, %rd5;
	ld.global.f64 	%fd1, [%rd6];
	ld.global.u64 	%rd7, [%rd3+8];
	cvta.to.global.u64 	%rd8, %rd7;
	ld.global.u32 	%r2, [%rd3+16];
	mov.u32 	%r3, %tid.x;
	mad.lo.s32 	%r4, %r2, %r1, %r3;
	mul.wide.u32 	%rd9, %r4, 8;
	add.s64 	%rd10, %rd8, %rd9;
	ld.global.f64 	%fd2, [%rd10];
	mul.f64 	%fd3, %fd1, %fd2;
	st.global.f64 	[%rd10], %fd3;
	ret;

}
	// .globl	_Z16dev_print_matrixP6Matrix
.visible .entry _Z16dev_print_matrixP6Matrix(
	.param .u64 .ptr .align 1 _Z16dev_print_matrixP6Matrix_param_0
)
{
	.local .align 8 .b8 	__local_depot5[8];
	.reg .b64 	%SP;
	.reg .b64 	%SPL;
	.reg .pred 	%p<5>;
	.reg .b32 	%r<21>;
	.reg .b64 	%rd<13>;
	.reg .b64 	%fd<2>;

	mov.u64 	%SPL, __local_depot5;
	cvta.local.u64 	%SP, %SPL;
	ld.param.u64 	%rd3, [_Z16dev_print_matrixP6Matrix_param_0];
	cvta.to.global.u64 	%rd1, %rd3;
	ld.global.u32 	%r19, [%rd1+16];
	setp.lt.s32 	%p1, %r19, 1;
	@%p1 bra 	$L__BB5_6;
	add.u64 	%rd4, %SP, 0;
	add.u64 	%rd2, %SPL, 0;
	mov.b32 	%r18, 0;
	mov.u64 	%rd8, $str;
	mov.u64 	%rd11, $str$1;
$L__BB5_2:
	setp.lt.s32 	%p2, %r19, 1;
	@%p2 bra 	$L__BB5_5;
	mov.b32 	%r20, 0;
$L__BB5_4:
	ld.global.u64 	%rd5, [%rd1+8];
	mad.lo.s32 	%r12, %r19, %r18, %r20;
	mul.wide.s32 	%rd6, %r12, 8;
	add.s64 	%rd7, %rd5, %rd6;
	ld.f64 	%fd1, [%rd7];
	st.local.f64 	[%rd2], %fd1;
	cvta.global.u64 	%rd9, %rd8;
	{ // callseq 0, 0
	.param .b64 param0;
	st.param.b64 	[param0], %rd9;
	.param .b64 param1;
	st.param.b64 	[param1], %rd4;
	.param .b32 retval0;
	call.uni (retval0), 
	vprintf, 
	(
	param0, 
	param1
	);
	ld.param.b32 	%r13, [retval0];
	} // callseq 0
	add.s32 	%r20, %r20, 1;
	ld.global.u32 	%r19, [%rd1+16];
	setp.lt.s32 	%p3, %r20, %r19;
	@%p3 bra 	$L__BB5_4;
$L__BB5_5:
	cvta.global.u64 	%rd12, %rd11;
	{ // callseq 1, 0
	.param .b64 param0;
	st.param.b64 	[param0], %rd12;
	.param .b64 param1;
	st.param.b64 	[param1], 0;
	.param .b32 retval0;
	call.uni (retval0), 
	vprintf, 
	(
	param0, 
	param1
	);
	ld.param.b32 	%r15, [retval0];
	} // callseq 1
	add.s32 	%r18, %r18, 1;
	ld.global.u32 	%r19, [%rd1+16];
	setp.lt.s32 	%p4, %r18, %r19;
	@%p4 bra 	$L__BB5_2;
$L__BB5_6:
	ret;

}
	// .globl	_Z21dev_str_sum_bystrnumsP6Matrixiid
.visible .entry _Z21dev_str_sum_bystrnumsP6Matrixiid(
	.param .u64 .ptr .align 1 _Z21dev_str_sum_bystrnumsP6Matrixiid_param_0,
	.param .u32 _Z21dev_str_sum_bystrnumsP6Matrixiid_param_1,
	.param .u32 _Z21dev_str_sum_bystrnumsP6Matrixiid_param_2,
	.param .f64 _Z21dev_str_sum_bystrnumsP6Matrixiid_param_3
)
{
	.reg .b32 	%r<7>;
	.reg .b64 	%rd<9>;
	.reg .b64 	%fd<5>;

	ld.param.u64 	%rd1, [_Z21dev_str_sum_bystrnumsP6Matrixiid_param_0];
	ld.param.u32 	%r1, [_Z21dev_str_sum_bystrnumsP6Matrixiid_param_1];
	ld.param.u32 	%r2, [_Z21dev_str_sum_bystrnumsP6Matrixiid_param_2];
	ld.param.f64 	%fd1, [_Z21dev_str_sum_bystrnumsP6Matrixiid_param_3];
	cvta.to.global.u64 	%rd2, %rd1;
	ld.global.u64 	%rd3, [%rd2+8];
	cvta.to.global.u64 	%rd4, %rd3;
	ld.global.u32 	%r3, [%rd2+16];
	mov.u32 	%r4, %tid.x;
	mad.lo.s32 	%r5, %r3, %r2, %r4;
	mul.wide.u32 	%rd5, %r5, 8;
	add.s64 	%rd6, %rd4, %rd5;
	ld.global.f64 	%fd2, [%rd6];
	mad.lo.s32 	%r6, %r3, %r1, %r4;
	mul.wide.u32 	%rd7, %r6, 8;
	add.s64 	%rd8, %rd4, %rd7;
	ld.global.f64 	%fd3, [%rd8];
	fma.rn.f64 	%fd4, %fd1, %fd2, %fd3;
	st.global.f64 	[%rd8], %fd4;
	ret;

}
	// .globl	_Z30restore_obviousity_singularityP6MatrixiPi
.visible .entry _Z30restore_obviousity_singularityP6MatrixiPi(
	.param .u64 .ptr .align 1 _Z30restore_obviousity_singularityP6MatrixiPi_param_0,
	.param .u32 _Z30restore_obviousity_singularityP6MatrixiPi_param_1,
	.param .u64 .ptr .align 1 _Z30restore_obviousity_singularityP6MatrixiPi_param_2
)
{
	.reg .pred 	%p<4>;
	.reg .b32 	%r<10>;
	.reg .b64 	%rd<11>;
	.reg .b64 	%fd<5>;

	ld.param.u64 	%rd3, [_Z30restore_obviousity_singularityP6MatrixiPi_param_0];
	ld.param.u32 	%r4, [_Z30restore_obviousity_singularityP6MatrixiPi_param_1];
	ld.param.u64 	%rd4, [_Z30restore_obviousity_singularityP6MatrixiPi_param_2];
	cvta.to.global.u64 	%rd1, %rd4;
	cvta.to.global.u64 	%rd5, %rd3;
	ld.global.u64 	%rd6, [%rd5+8];
	cvta.to.global.u64 	%rd2, %rd6;
	ld.global.u32 	%r1, [%rd5+16];
	mad.lo.s32 	%r5, %r1, %r4, %r4;
	mul.wide.s32 	%rd7, %r5, 8;
	add.s64 	%rd8, %rd2, %rd7;
	ld.global.f64 	%fd1, [%rd8];
	abs.f64 	%fd2, %fd1;
	setp.gt.f64 	%p1, %fd2, 0d3E45798EE2308C3A;
	mov.u32 	%r9, %r4;
	@%p1 bra 	$L__BB7_1;
	bra.uni 	$L__BB7_2;
$L__BB7_1:
	mov.b32 	%r8, -2;
	st.global.u32 	[%rd1], %r8;
	bra.uni 	$L__BB7_6;
$L__BB7_2:
	add.s32 	%r9, %r9, 1;
	setp.ge.s32 	%p2, %r9, %r1;
	@%p2 bra 	$L__BB7_5;
	mad.lo.s32 	%r7, %r1, %r9, %r4;
	mul.wide.s32 	%rd9, %r7, 8;
	add.s64 	%rd10, %rd2, %rd9;
	ld.global.f64 	%fd3, [%rd10];
	abs.f64 	%fd4, %fd3;
	setp.leu.f64 	%p3, %fd4, 0d3E45798EE2308C3A;
	@%p3 bra 	$L__BB7_2;
	st.global.u32 	[%rd1], %r9;
	bra.uni 	$L__BB7_6;
$L__BB7_5:
	mov.b32 	%r6, -1;
	st.global.u32 	[%rd1], %r6;
$L__BB7_6:
	ret;

}
	// .globl	_Z14dev_MatrixMultPdS_S_i
.visible .entry _Z14dev_MatrixMultPdS_S_i(
	.param .u64 .ptr .align 1 _Z14dev_MatrixMultPdS_S_i_param_0,
	.param .u64 .ptr .align 1 _Z14dev_MatrixMultPdS_S_i_param_1,
	.param .u64 .ptr .align 1 _Z14dev_MatrixMultPdS_S_i_param_2,
	.param .u32 _Z14dev_MatrixMultPdS_S_i_param_3
)
{
	.reg .pred 	%p<10>;
	.reg .b32 	%r<81>;
	.reg .b64 	%rd<73>;
	.reg .b64 	%fd<68>;

	ld.param.u64 	%rd6, [_Z14dev_MatrixMultPdS_S_i_param_0];
	ld.param.u64 	%rd7, [_Z14dev_MatrixMultPdS_S_i_param_1];
	ld.param.u64 	%rd8, [_Z14dev_MatrixMultPdS_S_i_param_2];
	ld.param.u32 	%r39, [_Z14dev_MatrixMultPdS_S_i_param_3];
	cvta.to.global.u64 	%rd1, %rd8;
	cvta.to.global.u64 	%rd2, %rd7;
	setp.lt.s32 	%p1, %r39, 1;
	mov.f64 	%fd67, 0d0000000000000000;
	@%p1 bra 	$L__BB8_12;
	mov.u32 	%r41, %ctaid.x;
	mul.lo.s32 	%r1, %r39, %r41;
	mov.u32 	%r2, %tid.x;
	and.b32  	%r3, %r39, 7;
	setp.lt.u32 	%p2, %r39, 8;
	mov.f64 	%fd67, 0d0000000000000000;
	mov.b32 	%r79, 0;
	@%p2 bra 	$L__BB8_4;
	and.b32  	%r79, %r39, 2147483640;
	neg.s32 	%r77, %r79;
	add.s32 	%r76, %r2, %r39;
	shl.b32 	%r7, %r39, 3;
	shl.b32 	%r42, %r39, 1;
	add.s32 	%r75, %r2, %r42;
	mad.lo.s32 	%r74, %r39, 3, %r2;
	shl.b32 	%r43, %r39, 2;
	add.s32 	%r73, %r2, %r43;
	mad.lo.s32 	%r72, %r39, 5, %r2;
	mad.lo.s32 	%r71, %r39, 6, %r2;
	mad.lo.s32 	%r70, %r39, 7, %r2;
	mul.wide.u32 	%rd9, %r2, 8;
	add.s64 	%rd72, %rd1, %rd9;
	add.s32 	%r69, %r1, 3;
	mov.f64 	%fd67, 0d0000000000000000;
	mul.wide.u32 	%rd40, %r7, 8;
$L__BB8_3:
	.pragma "nounroll";
	add.s32 	%r44, %r69, -3;
	mul.wide.u32 	%rd10, %r44, 8;
	add.s64 	%rd11, %rd2, %rd10;
	ld.global.f64 	%fd17, [%rd11];
	ld.global.f64 	%fd18, [%rd72];
	fma.rn.f64 	%fd19, %fd17, %fd18, %fd67;
	add.s32 	%r45, %r69, -2;
	mul.wide.u32 	%rd12, %r45, 8;
	add.s64 	%rd13, %rd2, %rd12;
	ld.global.f64 	%fd20, [%rd13];
	mul.wide.u32 	%rd14, %r76, 8;
	add.s64 	%rd15, %rd1, %rd14;
	ld.global.f64 	%fd21, [%rd15];
	fma.rn.f64 	%fd22, %fd20, %fd21, %fd19;
	add.s32 	%r46, %r69, -1;
	mul.wide.u32 	%rd16, %r46, 8;
	add.s64 	%rd17, %rd2, %rd16;
	ld.global.f64 	%fd23, [%rd17];
	mul.wide.u32 	%rd18, %r75, 8;
	add.s64 	%rd19, %rd1, %rd18;
	ld.global.f64 	%fd24, [%rd19];
	fma.rn.f64 	%fd25, %fd23, %fd24, %fd22;
	add.s32 	%r47, %r69, 4;
	mul.wide.u32 	%rd20, %r69, 8;
	add.s64 	%rd21, %rd2, %rd20;
	ld.global.f64 	%fd26, [%rd21];
	mul.wide.u32 	%rd22, %r74, 8;
	add.s64 	%rd23, %rd1, %rd22;
	ld.global.f64 	%fd27, [%rd23];
	fma.rn.f64 	%fd28, %fd26, %fd27, %fd25;
	add.s32 	%r48, %r69, 1;
	mul.wide.u32 	%rd24, %r48, 8;
	add.s64 	%rd25, %rd2, %rd24;
	ld.global.f64 	%fd29, [%rd25];
	mul.wide.u32 	%rd26, %r73, 8;
	add.s64 	%rd27, %rd1, %rd26;
	ld.global.f64 	%fd30, [%rd27];
	fma.rn.f64 	%fd31, %fd29, %fd30, %fd28;
	add.s32 	%r49, %r69, 2;
	mul.wide.u32 	%rd28, %r49, 8;
	add.s64 	%rd29, %rd2, %rd28;
	ld.global.f64 	%fd32, [%rd29];
	mul.wide.u32 	%rd30, %r72, 8;
	add.s64 	%rd31, %rd1, %rd30;
	ld.global.f64 	%fd33, [%rd31];
	fma.rn.f64 	%fd34, %fd32, %fd33, %fd31;
	add.s32 	%r50, %r69, 3;
	mul.wide.u32 	%rd32, %r50, 8;
	add.s64 	%rd33, %rd2, %rd32;
	ld.global.f64 	%fd35, [%rd33];
	mul.wide.u32 	%rd34, %r71, 8;
	add.s64 	%rd35, %rd1, %rd34;
	ld.global.f64 	%fd36, [%rd35];
	fma.rn.f64 	%fd37, %fd35, %fd36, %fd34;
	mul.wide.u32 	%rd36, %r47, 8;
	add.s64 	%rd37, %rd2, %rd36;
	ld.global.f64 	%fd38, [%rd37];
	mul.wide.u32 	%rd38, %r70, 8;
	add.s64 	%rd39, %rd1, %rd38;
	ld.global.f64 	%fd39, [%rd39];
	fma.rn.f64 	%fd67, %fd38, %fd39, %fd37;
	add.s32 	%r77, %r77, 8;
	add.s32 	%r76, %r76, %r7;
	add.s32 	%r75, %r75, %r7;
	add.s32 	%r74, %r74, %r7;
	add.s32 	%r73, %r73, %r7;
	add.s32 	%r72, %r72, %r7;
	add.s32 	%r71, %r71, %r7;
	add.s32 	%r70, %r70, %r7;
	add.s64 	%rd72, %rd72, %rd40;
	add.s32 	%r69, %r69, 8;
	setp.ne.s32 	%p3, %r77, 0;
	@%p3 bra 	$L__BB8_3;
$L__BB8_4:
	setp.eq.s32 	%p4, %r3, 0;
	@%p4 bra 	$L__BB8_12;
	and.b32  	%r34, %r39, 3;
	setp.lt.u32 	%p5, %r3, 4;
	@%p5 bra 	$L__BB8_7;
	add.s32 	%r51, %r79, %r1;
	mul.wide.u32 	%rd41, %r51, 8;
	add.s64 	%rd42, %rd2, %rd41;
	ld.global.f64 	%fd41, [%rd42];
	mad.lo.s32 	%r52, %r79, %r39, %r2;
	mul.wide.u32 	%rd43, %r52, 8;
	add.s64 	%rd44, %rd1, %rd43;
	ld.global.f64 	%fd42, [%rd44];
	fma.rn.f64 	%fd43, %fd41, %fd42, %fd67;
	add.s32 	%r53, %r51, 1;
	mul.wide.u32 	%rd45, %r53, 8;
	add.s64 	%rd46, %rd2, %rd45;
	ld.global.f64 	%fd44, [%rd46];
	add.s32 	%r54, %r52, %r39;
	mul.wide.u32 	%rd47, %r54, 8;
	add.s64 	%rd48, %rd1, %rd47;
	ld.global.f64 	%fd45, [%rd48];
	fma.rn.f64 	%fd46, %fd44, %fd45, %fd43;
	add.s32 	%r55, %r51, 2;
	mul.wide.u32 	%rd49, %r55, 8;
	add.s64 	%rd50, %rd2, %rd49;
	ld.global.f64 	%fd47, [%rd50];
	add.s32 	%r56, %r54, %r39;
	mul.wide.u32 	%rd51, %r56, 8;
	add.s64 	%rd52, %rd1, %rd51;
	ld.global.f64 	%fd48, [%rd52];
	fma.rn.f64 	%fd49, %fd47, %fd48, %fd46;
	add.s32 	%r57, %r51, 3;
	mul.wide.u32 	%rd53, %r57, 8;
	add.s64 	%rd54, %rd2, %rd53;
	ld.global.f64 	%fd50, [%rd54];
	add.s32 	%r58, %r56, %r39;
	mul.wide.u32 	%rd55, %r58, 8;
	add.s64 	%rd56, %rd1, %rd55;
	ld.global.f64 	%fd51, [%rd56];
	fma.rn.f64 	%fd67, %fd50, %fd51, %fd49;
	add.s32 	%r79, %r79, 4;
$L__BB8_7:
	setp.eq.s32 	%p6, %r34, 0;
	@%p6 bra 	$L__BB8_12;
	setp.eq.s32 	%p7, %r34, 1;
	@%p7 bra 	$L__BB8_10;
	add.s32 	%r59, %r79, %r1;
	mul.wide.u32 	%rd57, %r59, 8;
	add.s64 	%rd58, %rd2, %rd57;
	ld.global.f64 	%fd53, [%rd58];
	mad.lo.s32 	%r60, %r79, %r39, %r2;
	mul.wide.u32 	%rd59, %r60, 8;
	add.s64 	%rd60, %rd1, %rd59;
	ld.global.f64 	%fd54, [%rd60];
	fma.rn.f64 	%fd55, %fd53, %fd54, %fd67;
	add.s32 	%r61, %r59, 1;
	mul.wide.u32 	%rd61, %r61, 8;
	add.s64 	%rd62, %rd2, %rd61;
	ld.global.f64 	%fd56, [%rd62];
	add.s32 	%r62, %r60, %r39;
	mul.wide.u32 	%rd63, %r62, 8;
	add.s64 	%rd64, %rd1, %rd63;
	ld.global.f64 	%fd57, [%rd64];
	fma.rn.f64 	%fd67, %fd56, %fd57, %fd55;
	add.s32 	%r79, %r79, 2;
$L__BB8_10:
	and.b32  	%r63, %r39, 1;
	setp.eq.b32 	%p8, %r63, 1;
	not.pred 	%p9, %p8;
	@%p9 bra 	$L__BB8_12;
	add.s32 	%r64, %r79, %r1;
	mul.wide.u32 	%rd65, %r64, 8;
	add.s64 	%rd66, %rd2, %rd65;
	ld.global.f64 	%fd58, [%rd66];
	mad.lo.s32 	%r65, %r79, %r39, %r2;
	mul.wide.u32 	%rd67, %r65, 8;
	add.s64 	%rd68, %rd1, %rd67;
	ld.global.f64 	%fd59, [%rd68];
	fma.rn.f64 	%fd67, %fd58, %fd59, %fd67;
$L__BB8_12:
	cvta.to.global.u64 	%rd69, %rd6;
	mov.u32 	%r66, %ctaid.x;
	mov.u32 	%r67, %tid.x;
	mad.lo.s32 	%r68, %r39, %r66, %r67;
	mul.wide.u32 	%rd70, %r68, 8;
	add.s64 	%rd71, %rd69, %rd70;
	st.global.f64 	[%rd71], %fd67;
	ret;

}


// ===== COMPILED SASS (sm_100) =====

	.target	sm_100

	.elftype	@"ET_EXEC"


//--------------------- .note.nv.tkinfo           --------------------------
	.section	.note.nv.tkinfo,"",@"SHT_NOTE"
	.sectionflags	@"SHF_NOTE_NV_TKINFO"
	.tkinfo
        /*0018*/ 	.word	0x00000002
        /*0030*/ 	.string	""
        /*0030*/ 	.string	"ptxas"
        /*0030*/ 	.string	"Cuda compilation tools, release 13.0, V13.0.88"
        /*0030*/ 	.string	"Build cuda_13.0.r13.0/compiler.36424714_0"
        /*0030*/ 	.string	"-arch sm_100 -m 64 "



//--------------------- .note.nv.cuinfo           --------------------------
	.section	.note.nv.cuinfo,"",@"SHT_NOTE"
	.sectionflags	@"SHF_NOTE_NV_CUINFO"
        /*0018*/ 	.short	0x0002
        /*001a*/ 	.short	0x0064
        /*001c*/ 	.short	0x0082
	.zero		2


//--------------------- .nv.info                  --------------------------
	.section	.nv.info,"",@"SHT_CUDA_INFO"
	.align	4


	//----- nvinfo : EIATTR_REGCOUNT
	.align		4
        /*0000*/ 	.byte	0x04, 0x2f
        /*0002*/ 	.short	(.L_3 - .L_2)
	.align		4
.L_2:
        /*0004*/ 	.word	index@(_Z16make_unit_matrix6Matrix)
        /*0008*/ 	.word	0x0000000a


	//----- nvinfo : EIATTR_FRAME_SIZE
	.align		4
.L_3:
        /*000c*/ 	.byte	0x04, 0x11
        /*000e*/ 	.short	(.L_5 - .L_4)
	.align		4
.L_4:
        /*0010*/ 	.word	index@(_Z16make_unit_matrix6Matrix)
        /*0014*/ 	.word	0x00000000


	//----- nvinfo : EIATTR_REGCOUNT
	.align		4
.L_5:
        /*0018*/ 	.byte	0x04, 0x2f
        /*001a*/ 	.short	(.L_7 - .L_6)
	.align		4
.L_6:
        /*001c*/ 	.word	index@(_Z28strsum_quotient_calculationsPdiP6Matrix)
        /*0020*/ 	.word	0x00000019


	//----- nvinfo : EIATTR_FRAME_SIZE
	.align		4
.L_7:
        /*0024*/ 	.byte	0x04, 0x11
        /*0026*/ 	.short	(.L_9 - .L_8)
	.align		4
.L_8:
        /*0028*/ 	.word	index@($__internal_1_$__cuda_sm20_div_rn_f64_full)
        /*002c*/ 	.word	0x00000000


	//----- nvinfo : EIATTR_FRAME_SIZE
	.align		4
.L_9:
        /*0030*/ 	.byte	0x04, 0x11
        /*0032*/ 	.short	(.L_11 - .L_10)
	.align		4
.L_10:
        /*0034*/ 	.word	index@(_Z28strsum_quotient_calculationsPdiP6Matrix)
        /*0038*/ 	.word	0x00000000


	//----- nvinfo : EIATTR_REGCOUNT
	.align		4
.L_11:
        /*003c*/ 	.byte	0x04, 0x2f
        /*003e*/ 	.short	(.L_13 - .L_12)
	.align		4
.L_12:
        /*0040*/ 	.word	index@(_Z11dev_str_sumPdiP6Matrix)
        /*0044*/ 	.word	0x00000010


	//----- nvinfo : EIATTR_FRAME_SIZE
	.align		4
.L_13:
        /*0048*/ 	.byte	0x04, 0x11
        /*004a*/ 	.short	(.L_15 - .L_14)
	.align		4
.L_14:
        /*004c*/ 	.word	index@(_Z11dev_str_sumPdiP6Matrix)
        /*0050*/ 	.word	0x00000000


	//----- nvinfo : EIATTR_REGCOUNT
	.align		4
.L_15:
        /*0054*/ 	.byte	0x04, 0x2f
        /*0056*/ 	.short	(.L_17 - .L_16)
	.align		4
.L_16:
        /*0058*/ 	.word	index@(_Z29strmult_quotient_calculationsPdP6Matrix)
        /*005c*/ 	.word	0x00000010


	//----- nvinfo : EIATTR_FRAME_SIZE
	.align		4
.L_17:
        /*0060*/ 	.byte	0x04, 0x11
        /*0062*/ 	.short	(.L_19 - .L_18)
	.align		4
.L_18:
        /*0064*/ 	.word	index@($__internal_0_$__cuda_sm20_dblrcp_rn_slowpath_v3)
        /*0068*/ 	.word	0x00000000


	//----- nvinfo : EIATTR_FRAME_SIZE
	.align		4
.L_19:
        /*006c*/ 	.byte	0x04, 0x11
        /*006e*/ 	.short	(.L_21 - .L_20)
	.align		4
.L_20:
        /*0070*/ 	.word	index@(_Z29strmult_quotient_calculationsPdP6Matrix)
        /*0074*/ 	.word	0x00000000


	//----- nvinfo : EIATTR_REGCOUNT
	.align		4
.L_21:
        /*0078*/ 	.byte	0x04, 0x2f
        /*007a*/ 	.short	(.L_23 - .L_22)
	.align		4
.L_22:
        /*007c*/ 	.word	index@(_Z12str_multiplyPdP6Matrix)
        /*0080*/ 	.word	0x0000000e


	//----- nvinfo : EIATTR_FRAME_SIZE
	.align		4
.L_23:
        /*0084*/ 	.byte	0x04, 0x11
        /*0086*/ 	.short	(.L_25 - .L_24)
	.align		4
.L_24:
        /*0088*/ 	.word	index@(_Z12str_multiplyPdP6Matrix)
        /*008c*/ 	.word	0x00000000


	//----- nvinfo : EIATTR_REGCOUNT
	.align		4
.L_25:
        /*0090*/ 	.byte	0x04, 0x2f
        /*0092*/ 	.short	(.L_27 - .L_26)
	.align		4
.L_26:
        /*0094*/ 	.word	index@(_Z16dev_print_matrixP6Matrix)
        /*0098*/ 	.word	0x00000018


	//----- nvinfo : EIATTR_FRAME_SIZE
	.align		4
.L_27:
        /*009c*/ 	.byte	0x04, 0x11
        /*009e*/ 	.short	(.L_29 - .L_28)
	.align		4
.L_28:
        /*00a0*/ 	.word	index@(_Z16dev_print_matrixP6Matrix)
        /*00a4*/ 	.word	0x00000008


	//----- nvinfo : EIATTR_REGCOUNT
	.align		4
.L_29:
        /*00a8*/ 	.byte	0x04, 0x2f
        /*00aa*/ 	.short	(.L_31 - .L_30)
	.align		4
.L_30:
        /*00ac*/ 	.word	index@(_Z21dev_str_sum_bystrnumsP6Matrixiid)
        /*00b0*/ 	.word	0x0000000c


	//----- nvinfo : EIATTR_FRAME_SIZE
	.align		4
.L_31:
        /*00b4*/ 	.byte	0x04, 0x11
        /*00b6*/ 	.short	(.L_33 - .L_32)
	.align		4
.L_32:
        /*00b8*/ 	.word	index@(_Z21dev_str_sum_bystrnumsP6Matrixiid)
        /*00bc*/ 	.word	0x00000000


	//----- nvinfo : EIATTR_REGCOUNT
	.align		4
.L_33:
        /*00c0*/ 	.byte	0x04, 0x2f
        /*00c2*/ 	.short	(.L_35 - .L_34)
	.align		4
.L_34:
        /*00c4*/ 	.word	index@(_Z30restore_obviousity_singularityP6MatrixiPi)
        /*00c8*/ 	.word	0x0000000a


	//----- nvinfo : EIATTR_FRAME_SIZE
	.align		4
.L_35:
        /*00cc*/ 	.byte	0x04, 0x11
        /*00ce*/ 	.short	(.L_37 - .L_36)
	.align		4
.L_36:
        /*00d0*/ 	.word	index@(_Z30restore_obviousity_singularityP6MatrixiPi)
        /*00d4*/ 	.word	0x00000000


	//----- nvinfo : EIATTR_REGCOUNT
	.align		4
.L_37:
        /*00d8*/ 	.byte	0x04, 0x2f
        /*00da*/ 	.short	(.L_39 - .L_38)
	.align		4
.L_38:
        /*00dc*/ 	.word	index@(_Z14dev_MatrixMultPdS_S_i)
        /*00e0*/ 	.word	0x00000020


	//----- nvinfo : EIATTR_FRAME_SIZE
	.align		4
.L_39:
        /*00e4*/ 	.byte	0x04, 0x11
        /*00e6*/ 	.short	(.L_41 - .L_40)
	.align		4
.L_40:
        /*00e8*/ 	.word	index@(_Z14dev_MatrixMultPdS_S_i)
        /*00ec*/ 	.word	0x00000000


	//----- nvinfo : EIATTR_MIN_STACK_SIZE
	.align		4
.L_41:
        /*00f0*/ 	.byte	0x04, 0x12
        /*00f2*/ 	.short	(.L_43 - .L_42)
	.align		4
.L_42:
        /*00f4*/ 	.word	index@(_Z14dev_MatrixMultPdS_S_i)
        /*00f8*/ 	.word	0x00000000


	//----- nvinfo : EIATTR_MIN_STACK_SIZE
	.align		4
.L_43:
        /*00fc*/ 	.byte	0x04, 0x12
        /*00fe*/ 	.short	(.L_45 - .L_44)
	.align		4
.L_44:
        /*0100*/ 	.word	index@(_Z30restore_obviousity_singularityP6MatrixiPi)
        /*0104*/ 	.word	0x00000000


	//----- nvinfo : EIATTR_MIN_STACK_SIZE
	.align		4
.L_45:
        /*0108*/ 	.byte	0x04, 0x12
        /*010a*/ 	.short	(.L_47 - .L_46)
	.align		4
.L_46:
        /*010c*/ 	.word	index@(_Z21dev_str_sum_bystrnumsP6Matrixiid)
        /*0110*/ 	.word	0x00000000


	//----- nvinfo : EIATTR_MIN_STACK_SIZE
	.align		4
.L_47:
        /*0114*/ 	.byte	0x04, 0x12
        /*0116*/ 	.short	(.L_49 - .L_48)
	.align		4
.L_48:
        /*0118*/ 	.word	index@(_Z16dev_print_matrixP6Matrix)
        /*011c*/ 	.word	0x00000008


	//----- nvinfo : EIATTR_MIN_STACK_SIZE
	.align		4
.L_49:
        /*0120*/ 	.byte	0x04, 0x12
        /*0122*/ 	.short	(.L_51 - .L_50)
	.align		4
.L_50:
        /*0124*/ 	.word	index@(_Z12str_multiplyPdP6Matrix)
        /*0128*/ 	.word	0x00000000


	//----- nvinfo : EIATTR_MIN_STACK_SIZE
	.align		4
.L_51:
        /*012c*/ 	.byte	0x04, 0x12
        /*012e*/ 	.short	(.L_53 - .L_52)
	.align		4
.L_52:
        /*0130*/ 	.word	index@(_Z29strmult_quotient_calculationsPdP6Matrix)
        /*0134*/ 	.word	0x00000000


	//----- nvinfo : EIATTR_MIN_STACK_SIZE
	.align		4
.L_53:
        /*0138*/ 	.byte	0x04, 0x12
        /*013a*/ 	.short	(.L_55 - .L_54)
	.align		4
.L_54:
        /*013c*/ 	.word	index@(_Z11dev_str_sumPdiP6Matrix)
        /*0140*/ 	.word	0x00000000


	//----- nvinfo : EIATTR_MIN_STACK_SIZE
	.align		4
.L_55:
        /*0144*/ 	.byte	0x04, 0x12
        /*0146*/ 	.short	(.L_57 - .L_56)
	.align		4
.L_56:
        /*0148*/ 	.word	index@(_Z28strsum_quotient_calculationsPdiP6Matrix)
        /*014c*/ 	.word	0x00000000


	//----- nvinfo : EIATTR_MIN_STACK_SIZE
	.align		4
.L_57:
        /*0150*/ 	.byte	0x04, 0x12
        /*0152*/ 	.short	(.L_59 - .L_58)
	.align		4
.L_58:
        /*0154*/ 	.word	index@(_Z16make_unit_matrix6Matrix)
        /*0158*/ 	.word	0x00000000
.L_59:


//--------------------- .nv.compat                --------------------------
	.section	.nv.compat,"",@"SHT_CUDA_COMPAT_INFO"
	.align	4
        /*0000*/ 	.byte	0x02, 0x09, 0x00, 0x00, 0x02, 0x02, 0x01, 0x00, 0x02, 0x05, 0x05, 0x00, 0x03, 0x07, 0x01, 0x01
        /*0010*/ 	.byte	0x02, 0x03, 0x00, 0x00, 0x02, 0x06, 0x01, 0x00, 0x04, 0x0b, 0x08, 0x00, 0x01, 0x00, 0x00, 0x00
        /*0020*/ 	.byte	0x00, 0x00, 0x00, 0x00


//--------------------- .nv.info._Z14dev_MatrixMultPdS_S_i --------------------------
	.section	.nv.info._Z14dev_MatrixMultPdS_S_i,"",@"SHT_CUDA_INFO"
	.sectionflags	@""
	.align	4


	//----- nvinfo : EIATTR_CUDA_API_VERSION
	.align		4
        /*0000*/ 	.byte	0x04, 0x37
        /*0002*/ 	.short	(.L_61 - .L_60)
.L_60:
        /*0004*/ 	.word	0x00000082


	//----- nvinfo : EIATTR_KPARAM_INFO
	.align		4
.L_61:
        /*0008*/ 	.byte	0x04, 0x17
        /*000a*/ 	.short	(.L_63 - .L_62)
.L_62:
        /*000c*/ 	.word	0x00000000
        /*0010*/ 	.short	0x0003
        /*0012*/ 	.short	0x0018
        /*0014*/ 	.byte	0x00, 0xf0, 0x11, 0x00


	//----- nvinfo : EIATTR_KPARAM_INFO
	.align		4
.L_63:
        /*0018*/ 	.byte	0x04, 0x17
        /*001a*/ 	.short	(.L_65 - .L_64)
.L_64:
        /*001c*/ 	.word	0x00000000
        /*0020*/ 	.short	0x0002
        /*0022*/ 	.short	0x0010
        /*0024*/ 	.byte	0x00, 0xf5, 0x21, 0x00


	//----- nvinfo : EIATTR_KPARAM_INFO
	.align		4
.L_65:
        /*0028*/ 	.byte	0x04, 0x17
        /*002a*/ 	.short	(.L_67 - .L_66)
.L_66:
        /*002c*/ 	.word	0x00000000
        /*0030*/ 	.short	0x0001
        /*0032*/ 	.short	0x0008
        /*0034*/ 	.byte	0x00, 0xf5, 0x21, 0x00


	//----- nvinfo : EIATTR_KPARAM_INFO
	.align		4
.L_67:
        /*0038*/ 	.byte	0x04, 0x17
        /*003a*/ 	.short	(.L_69 - .L_68)
.L_68:
        /*003c*/ 	.word	0x00000000
        /*0040*/ 	.short	0x0000
        /*0042*/ 	.short	0x0000
        /*0044*/ 	.byte	0x00, 0xf5, 0x21, 0x00


	//----- nvinfo : EIATTR_SPARSE_MMA_MASK
	.align		4
.L_69:
        /*0048*/ 	.byte	0x03, 0x50
        /*004a*/ 	.short	0x0000


	//----- nvinfo : EIATTR_MAXREG_COUNT
	.align		4
        /*004c*/ 	.byte	0x03, 0x1b
        /*004e*/ 	.short	0x00ff


	//----- nvinfo : EIATTR_MERCURY_ISA_VERSION
	.align		4
        /*0050*/ 	.byte	0x03, 0x5f
        /*0052*/ 	.short	0x0101


	//----- nvinfo : EIATTR_VRC_CTA_INIT_COUNT
	.align		4
        /*0054*/ 	.byte	0x02, 0x4a
	.zero		1
	.zero		1


	//----- nvinfo : EIATTR_EXIT_INSTR_OFFSETS
	.align		4
        /*0058*/ 	.byte	0x04, 0x1c
        /*005a*/ 	.short	(.L_71 - .L_70)


	//   ....[0]....
.L_70:
        /*005c*/ 	.word	0x000009f0


	//----- nvinfo : EIATTR_CBANK_PARAM_SIZE
	.align		4
.L_71:
        /*0060*/ 	.byte	0x03, 0x19
        /*0062*/ 	.short	0x001c


	//----- nvinfo : EIATTR_PARAM_CBANK
	.align		4
        /*0064*/ 	.byte	0x04, 0x0a
        /*0066*/ 	.short	(.L_73 - .L_72)
	.align		4
.L_72:
        /*0068*/ 	.word	index@(.nv.constant0._Z14dev_MatrixMultPdS_S_i)
        /*006c*/ 	.short	0x0380
        /*006e*/ 	.short	0x001c


	//----- nvinfo : EIATTR_SW_WAR
	.align		4
.L_73:
        /*0070*/ 	.byte	0x04, 0x36
        /*0072*/ 	.short	(.L_75 - .L_74)
.L_74:
        /*0074*/ 	.word	0x00000008
.L_75:


//--------------------- .nv.info._Z30restore_obviousity_singularityP6MatrixiPi --------------------------
	.section	.nv.info._Z30restore_obviousity_singularityP6MatrixiPi,"",@"SHT_CUDA_INFO"
	.sectionflags	@""
	.align	4


	//----- nvinfo : EIATTR_CUDA_API_VERSION
	.align		4
        /*0000*/ 	.byte	0x04, 0x37
        /*0002*/ 	.short	(.L_77 - .L_76)
.L_76:
        /*0004*/ 	.word	0x00000082


	//----- nvinfo : EIATTR_KPARAM_INFO
	.align		4
.L_77:
        /*0008*/ 	.byte	0x04, 0x17
        /*000a*/ 	.short	(.L_79 - .L_78)
.L_78:
        /*000c*/ 	.word	0x00000000
        /*0010*/ 	.short	0x0002
        /*0012*/ 	.short	0x0010
        /*0014*/ 	.byte	0x00, 0xf5, 0x21, 0x00


	//----- nvinfo : EIATTR_KPARAM_INFO
	.align		4
.L_79:
        /*0018*/ 	.byte	0x04, 0x17
        /*001a*/ 	.short	(.L_81 - .L_80)
.L_80:
        /*001c*/ 	.word	0x00000000
        /*0020*/ 	.short	0x0001
        /*0022*/ 	.short	0x0008
        /*0024*/ 	.byte	0x00, 0xf0, 0x11, 0x00


	//----- nvinfo : EIATTR_KPARAM_INFO
	.align		4
.L_81:
        /*0028*/ 	.byte	0x04, 0x17
        /*002a*/ 	.short	(.L_83 - .L_82)
.L_82:
        /*002c*/ 	.word	0x00000000
        /*0030*/ 	.short	0x0000
        /*0032*/ 	.short	0x0000
        /*0034*/ 	.byte	0x00, 0xf5, 0x21, 0x00


	//----- nvinfo : EIATTR_SPARSE_MMA_MASK
	.align		4
.L_83:
        /*0038*/ 	.byte	0x03, 0x50
        /*003a*/ 	.short	0x0000


	//----- nvinfo : EIATTR_MAXREG_COUNT
	.align		4
        /*003c*/ 	.byte	0x03, 0x1b
        /*003e*/ 	.short	0x00ff


	//----- nvinfo : EIATTR_MERCURY_ISA_VERSION
	.align		4
        /*0040*/ 	.byte	0x03, 0x5f
        /*0042*/ 	.short	0x0101


	//----- nvinfo : EIATTR_VRC_CTA_INIT_COUNT
	.align		4
        /*0044*/ 	.byte	0x02, 0x4a
	.zero		1
	.zero		1


	//----- nvinfo : EIATTR_EXIT_INSTR_OFFSETS
	.align		4
        /*0048*/ 	.byte	0x04, 0x1c
        /*004a*/ 	.short	(.L_85 - .L_84)


	//   ....[0]....
.L_84:
        /*004c*/ 	.word	0x000001b0


	//   ....[1]....
        /*0050*/ 	.word	0x000001f0


	//   ....[2]....
        /*0054*/ 	.word	0x00000230


	//----- nvinfo : EIATTR_CBANK_PARAM_SIZE
	.align		4
.L_85:
        /*0058*/ 	.byte	0x03, 0x19
        /*005a*/ 	.short	0x0018


	//----- nvinfo : EIATTR_PARAM_CBANK
	.align		4
        /*005c*/ 	.byte	0x04, 0x0a
        /*005e*/ 	.short	(.L_87 - .L_86)
	.align		4
.L_86:
        /*0060*/ 	.word	index@(.nv.constant0._Z30restore_obviousity_singularityP6MatrixiPi)
        /*0064*/ 	.short	0x0380
        /*0066*/ 	.short	0x0018


	//----- nvinfo : EIATTR_SW_WAR
	.align		4
.L_87:
        /*0068*/ 	.byte	0x04, 0x36
        /*006a*/ 	.short	(.L_89 - .L_88)
.L_88:
        /*006c*/ 	.word	0x00000008
.L_89:


//--------------------- .nv.info._Z21dev_str_sum_bystrnumsP6Matrixiid --------------------------
	.section	.nv.info._Z21dev_str_sum_bystrnumsP6Matrixiid,"",@"SHT_CUDA_INFO"
	.sectionflags	@""
	.align	4


	//----- nvinfo : EIATTR_CUDA_API_VERSION
	.align		4
        /*0000*/ 	.byte	0x04, 0x37
        /*0002*/ 	.short	(.L_91 - .L_90)
.L_90:
        /*0004*/ 	.word	0x00000082


	//----- nvinfo : EIATTR_KPARAM_INFO
	.align		4
.L_91:
        /*0008*/ 	.byte	0x04, 0x17
        /*000a*/ 	.short	(.L_93 - .L_92)
.L_92:
        /*000c*/ 	.word	0x00000000
        /*0010*/ 	.short	0x0003
        /*0012*/ 	.short	0x0010
        /*0014*/ 	.byte	0x00, 0xf0, 0x21, 0x00


	//----- nvinfo : EIATTR_KPARAM_INFO
	.align		4
.L_93:
        /*0018*/ 	.byte	0x04, 0x17
        /*001a*/ 	.short	(.L_95 - .L_94)
.L_94:
        /*001c*/ 	.word	0x00000000
        /*0020*/ 	.short	0x0002
        /*0022*/ 	.short	0x000c
        /*0024*/ 	.byte	0x00, 0xf0, 0x11, 0x00


	//----- nvinfo : EIATTR_KPARAM_INFO
	.align		4
.L_95:
        /*0028*/ 	.byte	0x04, 0x17
        /*002a*/ 	.short	(.L_97 - .L_96)
.L_96:
        /*002c*/ 	.word	0x00000000
        /*0030*/ 	.short	0x0001
        /*0032*/ 	.short	0x0008
        /*0034*/ 	.byte	0x00, 0xf0, 0x11, 0x00


	//----- nvinfo : EIATTR_KPARAM_INFO
	.align		4
.L_97:
        /*0038*/ 	.byte	0x04, 0x17
        /*003a*/ 	.short	(.L_99 - .L_98)
.L_98:
        /*003c*/ 	.word	0x00000000
        /*0040*/ 	.short	0x0000
        /*0042*/ 	.short	0x0000
        /*0044*/ 	.byte	0x00, 0xf5, 0x21, 0x00


	//----- nvinfo : EIATTR_SPARSE_MMA_MASK
	.align		4
.L_99:
        /*0048*/ 	.byte	0x03, 0x50
        /*004a*/ 	.short	0x0000


	//----- nvinfo : EIATTR_MAXREG_COUNT
	.align		4
        /*004c*/ 	.byte	0x03, 0x1b
        /*004e*/ 	.short	0x00ff


	//----- nvinfo : EIATTR_MERCURY_ISA_VERSION
	.align		4
        /*0050*/ 	.byte	0x03, 0x5f
        /*0052*/ 	.short	0x0101


	//----- nvinfo : EIATTR_VRC_CTA_INIT_COUNT
	.align		4
        /*0054*/ 	.byte	0x02, 0x4a
	.zero		1
	.zero		1


	//----- nvinfo : EIATTR_EXIT_INSTR_OFFSETS
	.align		4
        /*0058*/ 	.byte	0x04, 0x1c
        /*005a*/ 	.short	(.L_101 - .L_100)


	//   ....[0]....
.L_100:
        /*005c*/ 	.word	0x00000100


	//----- nvinfo : EIATTR_CBANK_PARAM_SIZE
	.align		4
.L_101:
        /*0060*/ 	.byte	0x03, 0x19
        /*0062*/ 	.short	0x0018


	//----- nvinfo : EIATTR_PARAM_CBANK
	.align		4
        /*0064*/ 	.byte	0x04, 0x0a
        /*0066*/ 	.short	(.L_103 - .L_102)
	.align		4
.L_102:
        /*0068*/ 	.word	index@(.nv.constant0._Z21dev_str_sum_bystrnumsP6Matrixiid)
        /*006c*/ 	.short	0x0380
        /*006e*/ 	.short	0x0018


	//----- nvinfo : EIATTR_SW_WAR
	.align		4
.L_103:
        /*0070*/ 	.byte	0x04, 0x36
        /*0072*/ 	.short	(.L_105 - .L_104)
.L_104:
        /*0074*/ 	.word	0x00000008
.L_105:


//--------------------- .nv.info._Z16dev_print_matrixP6Matrix --------------------------
	.section	.nv.info._Z16dev_print_matrixP6Matrix,"",@"SHT_CUDA_INFO"
	.sectionflags	@""
	.align	4


	//----- nvinfo : EIATTR_CUDA_API_VERSION
	.align		4
        /*0000*/ 	.byte	0x04, 0x37
        /*0002*/ 	.short	(.L_107 - .L_106)
.L_106:
        /*0004*/ 	.word	0x00000082


	//----- nvinfo : EIATTR_KPARAM_INFO
	.align		4
.L_107:
        /*0008*/ 	.byte	0x04, 0x17
        /*000a*/ 	.short	(.L_109 - .L_108)
.L_108:
        /*000c*/ 	.word	0x00000000
        /*0010*/ 	.short	0x0000
        /*0012*/ 	.short	0x0000
        /*0014*/ 	.byte	0x00, 0xf5, 0x21, 0x00


	//----- nvinfo : EIATTR_SPARSE_MMA_MASK
	.align		4
.L_109:
        /*0018*/ 	.byte	0x03, 0x50
        /*001a*/ 	.short	0x0000


	//----- nvinfo : EIATTR_MAXREG_COUNT
	.align		4
        /*001c*/ 	.byte	0x03, 0x1b
        /*001e*/ 	.short	0x00ff


	//----- nvinfo : EIATTR_EXTERNS
	.align		4
        /*0020*/ 	.byte	0x04, 0x0f
        /*0022*/ 	.short	(.L_111 - .L_110)


	//   ....[0]....
	.align		4
.L_110:
        /*0024*/ 	.word	index@(vprintf)


	//----- nvinfo : EIATTR_MERCURY_ISA_VERSION
	.align		4
.L_111:
        /*0028*/ 	.byte	0x03, 0x5f
        /*002a*/ 	.short	0x0101


	//----- nvinfo : EIATTR_VRC_CTA_INIT_COUNT
	.align		4
        /*002c*/ 	.byte	0x02, 0x4a
	.zero		1
	.zero		1


	//----- nvinfo : EIATTR_SYSCALL_OFFSETS
	.align		4
        /*0030*/ 	.byte	0x04, 0x46
        /*0032*/ 	.short	(.L_113 - .L_112)


	//   ....[0]....
.L_112:
        /*0034*/ 	.word	0x000001e0


	//   ....[1]....
        /*0038*/ 	.word	0x000002c0


	//----- nvinfo : EIATTR_EXIT_INSTR_OFFSETS
	.align		4
.L_113:
        /*003c*/ 	.byte	0x04, 0x1c
        /*003e*/ 	.short	(.L_115 - .L_114)


	//   ....[0]....
.L_114:
        /*0040*/ 	.word	0x000000a0


	//   ....[1]....
        /*0044*/ 	.word	0x00000320


	//----- nvinfo : EIATTR_CRS_STACK_SIZE
	.align		4
.L_115:
        /*0048*/ 	.byte	0x04, 0x1e
        /*004a*/ 	.short	(.L_117 - .L_116)
.L_116:
        /*004c*/ 	.word	0x00000000


	//----- nvinfo : EIATTR_CBANK_PARAM_SIZE
	.align		4
.L_117:
        /*0050*/ 	.byte	0x03, 0x19
        /*0052*/ 	.short	0x0008


	//----- nvinfo : EIATTR_PARAM_CBANK
	.align		4
        /*0054*/ 	.byte	0x04, 0x0a
        /*0056*/ 	.short	(.L_119 - .L_118)
	.align		4
.L_118:
        /*0058*/ 	.word	index@(.nv.constant0._Z16dev_print_matrixP6Matrix)
        /*005c*/ 	.short	0x0380
        /*005e*/ 	.short	0x0008


	//----- nvinfo : EIATTR_SW_WAR
	.align		4
.L_119:
        /*0060*/ 	.byte	0x04, 0x36
        /*0062*/ 	.short	(.L_121 - .L_120)
.L_120:
        /*0064*/ 	.word	0x00000008
.L_121:


//--------------------- .nv.info._Z12str_multiplyPdP6Matrix --------------------------
	.section	.nv.info._Z12str_multiplyPdP6Matrix,"",@"SHT_CUDA_INFO"
	.sectionflags	@""
	.align	4


	//----- nvinfo : EIATTR_CUDA_API_VERSION
	.align		4
        /*0000*/ 	.byte	0x04, 0x37
        /*0002*/ 	.short	(.L_123 - .L_122)
.L_122:
        /*0004*/ 	.word	0x00000082


	//----- nvinfo : EIATTR_KPARAM_INFO
	.align		4
.L_123:
        /*0008*/ 	.byte	0x04, 0x17
        /*000a*/ 	.short	(.L_125 - .L_124)
.L_124:
        /*000c*/ 	.word	0x00000000
        /*0010*/ 	.short	0x0001
        /*0012*/ 	.short	0x0008
        /*0014*/ 	.byte	0x00, 0xf5, 0x21, 0x00


	//----- nvinfo : EIATTR_KPARAM_INFO
	.align		4
.L_125:
        /*0018*/ 	.byte	0x04, 0x17
        /*001a*/ 	.short	(.L_127 - .L_126)
.L_126:
        /*001c*/ 	.word	0x00000000
        /*0020*/ 	.short	0x0000
        /*0022*/ 	.short	0x0000
        /*0024*/ 	.byte	0x00, 0xf5, 0x21, 0x00


	//----- nvinfo : EIATTR_SPARSE_MMA_MASK
	.align		4
.L_127:
        /*0028*/ 	.byte	0x03, 0x50
        /*002a*/ 	.short	0x0000


	//----- nvinfo : EIATTR_MAXREG_COUNT
	.align		4
        /*002c*/ 	.byte	0x03, 0x1b
        /*002e*/ 	.short	0x00ff


	//----- nvinfo : EIATTR_MERCURY_ISA_VERSION
	.align		4
        /*0030*/ 	.byte	0x03, 0x5f
        /*0032*/ 	.short	0x0101


	//----- nvinfo : EIATTR_VRC_CTA_INIT_COUNT
	.align		4
        /*0034*/ 	.byte	0x02, 0x4a
	.zero		1
	.zero		1


	//----- nvinfo : EIATTR_EXIT_INSTR_OFFSETS
	.align		4
        /*0038*/ 	.byte	0x04, 0x1c
        /*003a*/ 	.short	(.L_129 - .L_128)


	//   ....[0]....
.L_128:
        /*003c*/ 	.word	0x000000f0


	//----- nvinfo : EIATTR_CBANK_PARAM_SIZE
	.align		4
.L_129:
        /*0040*/ 	.byte	0x03, 0x19
        /*0042*/ 	.short	0x0010


	//----- nvinfo : EIATTR_PARAM_CBANK
	.align		4
        /*0044*/ 	.byte	0x04, 0x0a
        /*0046*/ 	.short	(.L_131 - .L_130)
	.align		4
.L_130:
        /*0048*/ 	.word	index@(.nv.constant0._Z12str_multiplyPdP6Matrix)
        /*004c*/ 	.short	0x0380
        /*004e*/ 	.short	0x0010


	//----- nvinfo : EIATTR_SW_WAR
	.align		4
.L_131:
        /*0050*/ 	.byte	0x04, 0x36
        /*0052*/ 	.short	(.L_133 - .L_132)
.L_132:
        /*0054*/ 	.word	0x00000008
.L_133:


//--------------------- .nv.info._Z29strmult_quotient_calculationsPdP6Matrix --------------------------
	.section	.nv.info._Z29strmult_quotient_calculationsPdP6Matrix,"",@"SHT_CUDA_INFO"
	.sectionflags	@""
	.align	4


	//----- nvinfo : EIATTR_CUDA_API_VERSION
	.align		4
        /*0000*/ 	.byte	0x04, 0x37
        /*0002*/ 	.short	(.L_135 - .L_134)
.L_134:
        /*0004*/ 	.word	0x00000082


	//----- nvinfo : EIATTR_KPARAM_INFO
	.align		4
.L_135:
        /*0008*/ 	.byte	0x04, 0x17
        /*000a*/ 	.short	(.L_137 - .L_136)
.L_136:
        /*000c*/ 	.word	0x00000000
        /*0010*/ 	.short	0x0001
        /*0012*/ 	.short	0x0008
        /*0014*/ 	.byte	0x00, 0xf5, 0x21, 0x00


	//----- nvinfo : EIATTR_KPARAM_INFO
	.align		4
.L_137:
        /*0018*/ 	.byte	0x04, 0x17
        /*001a*/ 	.short	(.L_139 - .L_138)
.L_138:
        /*001c*/ 	.word	0x00000000
        /*0020*/ 	.short	0x0000
        /*0022*/ 	.short	0x0000
        /*0024*/ 	.byte	0x00, 0xf5, 0x21, 0x00


	//----- nvinfo : EIATTR_SPARSE_MMA_MASK
	.align		4
.L_139:
        /*0028*/ 	.byte	0x03, 0x50
        /*002a*/ 	.short	0x0000


	//----- nvinfo : EIATTR_MAXREG_COUNT
	.align		4
        /*002c*/ 	.byte	0x03, 0x1b
        /*002e*/ 	.short	0x00ff


	//----- nvinfo : EIATTR_MERCURY_ISA_VERSION
	.align		4
        /*0030*/ 	.byte	0x03, 0x5f
        /*0032*/ 	.short	0x0101


	//----- nvinfo : EIATTR_VRC_CTA_INIT_COUNT
	.align		4
        /*0034*/ 	.byte	0x02, 0x4a
	.zero		1
	.zero		1


	//----- nvinfo : EIATTR_EXIT_INSTR_OFFSETS
	.align		4
        /*0038*/ 	.byte	0x04, 0x1c
        /*003a*/ 	.short	(.L_141 - .L_140)


	//   ....[0]....
.L_140:
        /*003c*/ 	.word	0x000001b0


	//----- nvinfo : EIATTR_CRS_STACK_SIZE
	.align		4
.L_141:
        /*0040*/ 	.byte	0x04, 0x1e
        /*0042*/ 	.short	(.L_143 - .L_142)
.L_142:
        /*0044*/ 	.word	0x00000000


	//----- nvinfo : EIATTR_CBANK_PARAM_SIZE
	.align		4
.L_143:
        /*0048*/ 	.byte	0x03, 0x19
        /*004a*/ 	.short	0x0010


	//----- nvinfo : EIATTR_PARAM_CBANK
	.align		4
        /*004c*/ 	.byte	0x04, 0x0a
        /*004e*/ 	.short	(.L_145 - .L_144)
	.align		4
.L_144:
        /*0050*/ 	.word	index@(.nv.constant0._Z29strmult_quotient_calculationsPdP6Matrix)
        /*0054*/ 	.short	0x0380
        /*0056*/ 	.short	0x0010


	//----- nvinfo : EIATTR_SW_WAR
	.align		4
.L_145:
        /*0058*/ 	.byte	0x04, 0x36
        /*005a*/ 	.short	(.L_147 - .L_146)
.L_146:
        /*005c*/ 	.word	0x00000008
.L_147:


//--------------------- .nv.info._Z11dev_str_sumPdiP6Matrix --------------------------
	.section	.nv.info._Z11dev_str_sumPdiP6Matrix,"",@"SHT_CUDA_INFO"
	.sectionflags	@""
	.align	4


	//----- nvinfo : EIATTR_CUDA_API_VERSION
	.align		4
        /*0000*/ 	.byte	0x04, 0x37
        /*0002*/ 	.short	(.L_149 - .L_148)
.L_148:
        /*0004*/ 	.word	0x00000082


	//----- nvinfo : EIATTR_KPARAM_INFO
	.align		4
.L_149:
        /*0008*/ 	.byte	0x04, 0x17
        /*000a*/ 	.short	(.L_151 - .L_150)
.L_150:
        /*000c*/ 	.word	0x00000000
        /*0010*/ 	.short	0x0002
        /*0012*/ 	.short	0x0010
        /*0014*/ 	.byte	0x00, 0xf5, 0x21, 0x00


	//----- nvinfo : EIATTR_KPARAM_INFO
	.align		4
.L_151:
        /*0018*/ 	.byte	0x04, 0x17
        /*001a*/ 	.short	(.L_153 - .L_152)
.L_152:
        /*001c*/ 	.word	0x00000000
        /*0020*/ 	.short	0x0001
        /*0022*/ 	.short	0x0008
        /*0024*/ 	.byte	0x00, 0xf0, 0x11, 0x00


	//----- nvinfo : EIATTR_KPARAM_INFO
	.align		4
.L_153:
        /*0028*/ 	.byte	0x04, 0x17
        /*002a*/ 	.short	(.L_155 - .L_154)
.L_154:
        /*002c*/ 	.word	0x00000000
        /*0030*/ 	.short	0x0000
        /*0032*/ 	.short	0x0000
        /*0034*/ 	.byte	0x00, 0xf5, 0x21, 0x00


	//----- nvinfo : EIATTR_SPARSE_MMA_MASK
	.align		4
.L_155:
        /*0038*/ 	.byte	0x03, 0x50
        /*003a*/ 	.short	0x0000


	//----- nvinfo : EIATTR_MAXREG_COUNT
	.align		4
        /*003c*/ 	.byte	0x03, 0x1b
        /*003e*/ 	.short	0x00ff


	//----- nvinfo : EIATTR_MERCURY_ISA_VERSION
	.align		4
        /*0040*/ 	.byte	0x03, 0x5f
        /*0042*/ 	.short	0x0101


	//----- nvinfo : EIATTR_VRC_CTA_INIT_COUNT
	.align		4
        /*0044*/ 	.byte	0x02, 0x4a
	.zero		1
	.zero		1


	//----- nvinfo : EIATTR_EXIT_INSTR_OFFSETS
	.align		4
        /*0048*/ 	.byte	0x04, 0x1c
        /*004a*/ 	.short	(.L_157 - .L_156)


	//   ....[0]....
.L_156:
        /*004c*/ 	.word	0x00000130


	//----- nvinfo : EIATTR_CBANK_PARAM_SIZE
	.align		4
.L_157:
        /*0050*/ 	.byte	0x03, 0x19
        /*0052*/ 	.short	0x0018


	//----- nvinfo : EIATTR_PARAM_CBANK
	.align		4
        /*0054*/ 	.byte	0x04, 0x0a
        /*0056*/ 	.short	(.L_159 - .L_158)
	.align		4
.L_158:
        /*0058*/ 	.word	index@(.nv.constant0._Z11dev_str_sumPdiP6Matrix)
        /*005c*/ 	.short	0x0380
        /*005e*/ 	.short	0x0018


	//----- nvinfo : EIATTR_SW_WAR
	.align		4
.L_159:
        /*0060*/ 	.byte	0x04, 0x36
        /*0062*/ 	.short	(.L_161 - .L_160)
.L_160:
        /*0064*/ 	.word	0x00000008
.L_161:


//--------------------- .nv.info._Z28strsum_quotient_calculationsPdiP6Matrix --------------------------
	.section	.nv.info._Z28strsum_quotient_calculationsPdiP6Matrix,"",@"SHT_CUDA_INFO"
	.sectionflags	@""
	.align	4


	//----- nvinfo : EIATTR_CUDA_API_VERSION
	.align		4
        /*0000*/ 	.byte	0x04, 0x37
        /*0002*/ 	.short	(.L_163 - .L_162)
.L_162:
        /*0004*/ 	.word	0x00000082


	//----- nvinfo : EIATTR_KPARAM_INFO
	.align		4
.L_163:
        /*0008*/ 	.byte	0x04, 0x17
        /*000a*/ 	.short	(.L_165 - .L_164)
.L_164:
        /*000c*/ 	.word	0x00000000
        /*0010*/ 	.short	0x0002
        /*0012*/ 	.short	0x0010
        /*0014*/ 	.byte	0x00, 0xf5, 0x21, 0x00


	//----- nvinfo : EIATTR_KPARAM_INFO
	.align		4
.L_165:
        /*0018*/ 	.byte	0x04, 0x17
        /*001a*/ 	.short	(.L_167 - .L_166)
.L_166:
        /*001c*/ 	.word	0x00000000
        /*0020*/ 	.short	0x0001
        /*0022*/ 	.short	0x0008
        /*0024*/ 	.byte	0x00, 0xf0, 0x11, 0x00


	//----- nvinfo : EIATTR_KPARAM_INFO
	.align		4
.L_167:
        /*0028*/ 	.byte	0x04, 0x17
        /*002a*/ 	.short	(.L_169 - .L_168)
.L_168:
        /*002c*/ 	.word	0x00000000
        /*0030*/ 	.short	0x0000
        /*0032*/ 	.short	0x0000
        /*0034*/ 	.byte	0x00, 0xf5, 0x21, 0x00


	//----- nvinfo : EIATTR_SPARSE_MMA_MASK
	.align		4
.L_169:
        /*0038*/ 	.byte	0x03, 0x50
        /*003a*/ 	.short	0x0000


	//----- nvinfo : EIATTR_MAXREG_COUNT
	.align		4
        /*003c*/ 	.byte	0x03, 0x1b
        /*003e*/ 	.short	0x00ff


	//----- nvinfo : EIATTR_MERCURY_ISA_VERSION
	.align		4
        /*0040*/ 	.byte	0x03, 0x5f
        /*0042*/ 	.short	0x0101


	//----- nvinfo : EIATTR_VRC_CTA_INIT_COUNT
	.align		4
        /*0044*/ 	.byte	0x02, 0x4a
	.zero		1
	.zero		1


	//----- nvinfo : EIATTR_EXIT_INSTR_OFFSETS
	.align		4
        /*0048*/ 	.byte	0x04, 0x1c
        /*004a*/ 	.short	(.L_171 - .L_170)


	//   ....[0]....
.L_170:
        /*004c*/ 	.word	0x000002a0


	//----- nvinfo : EIATTR_CRS_STACK_SIZE
	.align		4
.L_171:
        /*0050*/ 	.byte	0x04, 0x1e
        /*0052*/ 	.short	(.L_173 - .L_172)
.L_172:
        /*0054*/ 	.word	0x00000000


	//----- nvinfo : EIATTR_CBANK_PARAM_SIZE
	.align		4
.L_173:
        /*0058*/ 	.byte	0x03, 0x19
        /*005a*/ 	.short	0x0018


	//----- nvinfo : EIATTR_PARAM_CBANK
	.align		4
        /*005c*/ 	.byte	0x04, 0x0a
        /*005e*/ 	.short	(.L_175 - .L_174)
	.align		4
.L_174:
        /*0060*/ 	.word	index@(.nv.constant0._Z28strsum_quotient_calculationsPdiP6Matrix)
        /*0064*/ 	.short	0x0380
        /*0066*/ 	.short	0x0018


	//----- nvinfo : EIATTR_SW_WAR
	.align		4
.L_175:
        /*0068*/ 	.byte	0x04, 0x36
        /*006a*/ 	.short	(.L_177 - .L_176)
.L_176:
        /*006c*/ 	.word	0x00000008
.L_177:


//--------------------- .nv.info._Z16make_unit_matrix6Matrix --------------------------
	.section	.nv.info._Z16make_unit_matrix6Matrix,"",@"SHT_CUDA_INFO"
	.sectionflags	@""
	.align	4


	//----- nvinfo : EIATTR_CUDA_API_VERSION
	.align		4
        /*0000*/ 	.byte	0x04, 0x37
        /*0002*/ 	.short	(.L_179 - .L_178)
.L_178:
        /*0004*/ 	.word	0x00000082


	//----- nvinfo : EIATTR_KPARAM_INFO
	.align		4
.L_179:
        /*0008*/ 	.byte	0x04, 0x17
        /*000a*/ 	.short	(.L_181 - .L_180)
.L_180:
        /*000c*/ 	.word	0x00000000
        /*0010*/ 	.short	0x0000
        /*0012*/ 	.short	0x0000
        /*0014*/ 	.byte	0x00, 0xf0, 0x61, 0x00


	//----- nvinfo : EIATTR_SPARSE_MMA_MASK
	.align		4
.L_181:
        /*0018*/ 	.byte	0x03, 0x50
        /*001a*/ 	.short	0x0000


	//----- nvinfo : EIATTR_MAXREG_COUNT
	.align		4
        /*001c*/ 	.byte	0x03, 0x1b
        /*001e*/ 	.short	0x00ff


	//----- nvinfo : EIATTR_MERCURY_ISA_VERSION
	.align		4
        /*0020*/ 	.byte	0x03, 0x5f
        /*0022*/ 	.short	0x0101


	//----- nvinfo : EIATTR_VRC_CTA_INIT_COUNT
	.align		4
        /*0024*/ 	.byte	0x02, 0x4a
	.zero		1
	.zero		1


	//----- nvinfo : EIATTR_EXIT_INSTR_OFFSETS
	.align		4
        /*0028*/ 	.byte	0x04, 0x1c
        /*002a*/ 	.short	(.L_183 - .L_182)


	//   ....[0]....
.L_182:
        /*002c*/ 	.word	0x000000c0


	//----- nvinfo : EIATTR_CBANK_PARAM_SIZE
	.align		4
.L_183:
        /*0030*/ 	.byte	0x03, 0x19
        /*0032*/ 	.short	0x0018


	//----- nvinfo : EIATTR_PARAM_CBANK
	.align		4
        /*0034*/ 	.byte	0x04, 0x0a
        /*0036*/ 	.short	(.L_185 - .L_184)
	.align		4
.L_184:
        /*0038*/ 	.word	index@(.nv.constant0._Z16make_unit_matrix6Matrix)
        /*003c*/ 	.short	0x0380
        /*003e*/ 	.short	0x0018


	//----- nvinfo : EIATTR_SW_WAR
	.align		4
.L_185:
        /*0040*/ 	.byte	0x04, 0x36
        /*0042*/ 	.short	(.L_187 - .L_186)
.L_186:
        /*0044*/ 	.word	0x00000008
.L_187:


//--------------------- .nv.callgraph             --------------------------
	.section	.nv.callgraph,"",@"SHT_CUDA_CALLGRAPH"
	.align	4
	.sectionentsize	8
	.align		4
        /*0000*/ 	.word	0x00000000
	.align		4
        /*0004*/ 	.word	0xffffffff
	.align		4
        /*0008*/ 	.word	index@(_Z16dev_print_matrixP6Matrix)
	.align		4
        /*000c*/ 	.word	index@(vprintf)
	.align		4
        /*0010*/ 	.word	0x00000000
	.align		4
        /*0014*/ 	.word	0xfffffffe
	.align		4
        /*0018*/ 	.word	0x00000000
	.align		4
        /*001c*/ 	.word	0xfffffffd
	.align		4
        /*0020*/ 	.word	0x00000000
	.align		4
        /*0024*/ 	.word	0xfffffffc


//--------------------- .nv.constant4             --------------------------
	.section	.nv.constant4,"a",@progbits
	.align	8
	.align		8
.nv.constant4:
        /*0000*/ 	.dword	$str
	.align		8
        /*0008*/ 	.dword	$str$1
	.align		8
        /*0010*/ 	.dword	vprintf


//--------------------- .text._Z14dev_MatrixMultPdS_S_i --------------------------
	.section	.text._Z14dev_MatrixMultPdS_S_i,"ax",@progbits
	.align	128
        .global         _Z14dev_MatrixMultPdS_S_i
        .type           _Z14dev_MatrixMultPdS_S_i,@function
        .size           _Z14dev_MatrixMultPdS_S_i,(.L_x_39 - _Z14dev_MatrixMultPdS_S_i)
        .other          _Z14dev_MatrixMultPdS_S_i,@"STO_CUDA_ENTRY STV_DEFAULT"
_Z14dev_MatrixMultPdS_S_i:
.text._Z14dev_MatrixMultPdS_S_i:
[----:B------:R-:W-:Y:S08]  /*0000*/  LDC R1, c[0x0][0x37c] ;  /* 0x0000df00ff017b82 */ /* 0x000ff00000000800 */
[----:B------:R-:W0:Y:S01]  /*0010*/  LDC R0, c[0x0][0x398] ;  /* 0x0000e600ff007b82 */ /* 0x000e220000000800 */
[----:B------:R-:W1:Y:S01]  /*0020*/  LDCU.64 UR4, c[0x0][0x358] ;  /* 0x00006b00ff0477ac */ /* 0x000e620008000a00 */
[----:B------:R-:W-:-:S02]  /*0030*/  CS2R R18, SRZ ;  /* 0x0000000000127805 */ /* 0x000fc4000001ff00 */
[----:B0-----:R-:W-:-:S13]  /*0040*/  ISETP.GE.AND P0, PT, R0, 0x1, PT ;  /* 0x000000010000780c */ /* 0x001fda0003f06270 */
[----:B-1----:R-:W-:Y:S05]  /*0050*/  @!P0 BRA `(.L_x_0) ;  /* 0x00000008004c8947 */ /* 0x002fea0003800000 */
[----:B------:R-:W0:Y:S01]  /*0060*/  S2R R3, SR_CTAID.X ;  /* 0x0000000000037919 */ /* 0x000e220000002500 */
[C---:B------:R-:W-:Y:S01]  /*0070*/  ISETP.GE.U32.AND P1, PT, R0.reuse, 0x8, PT ;  /* 0x000000080000780c */ /* 0x040fe20003f26070 */
[----:B------:R-:W-:Y:S01]  /*0080*/  HFMA2 R6, -RZ, RZ, 0, 0 ;  /* 0x00000000ff067431 */ /* 0x000fe200000001ff */
[----:B------:R-:W-:Y:S01]  /*0090*/  LOP3.LUT R4, R0, 0x7, RZ, 0xc0, !PT ;  /* 0x0000000700047812 */ /* 0x000fe200078ec0ff */
[----:B------:R-:W1:Y:S01]  /*00a0*/  S2R R5, SR_TID.X ;  /* 0x0000000000057919 */ /* 0x000e620000002100 */
[----:B------:R-:W-:Y:S02]  /*00b0*/  CS2R R18, SRZ ;  /* 0x0000000000127805 */ /* 0x000fe4000001ff00 */
[----:B------:R-:W-:-:S07]  /*00c0*/  ISETP.NE.AND P0, PT, R4, RZ, PT ;  /* 0x000000ff0400720c */ /* 0x000fce0003f05270 */
[----:B------:R-:W-:Y:S06]  /*00d0*/  @!P1 BRA `(.L_x_1) ;  /* 0x0000000400249947 */ /* 0x000fec0003800000 */
[----:B------:R-:W2:Y:S01]  /*00e0*/  LDC.64 R10, c[0x0][0x390] ;  /* 0x0000e400ff0a7b82 */ /* 0x000ea20000000a00 */
[C---:B------:R-:W-:Y:S01]  /*00f0*/  LOP3.LUT R6, R0.reuse, 0x7ffffff8, RZ, 0xc0, !PT ;  /* 0x7ffffff800067812 */ /* 0x040fe200078ec0ff */
[C-C-:B-1----:R-:W-:Y:S01]  /*0100*/  IMAD R9, R0.reuse, 0x3, R5.reuse ;  /* 0x0000000300097824 */ /* 0x142fe200078e0205 */
[-C--:B------:R-:W-:Y:S01]  /*0110*/  IADD3 R24, PT, PT, R5, R0.reuse, RZ ;  /* 0x0000000005187210 */ /* 0x080fe20007ffe0ff */
[C-C-:B------:R-:W-:Y:S01]  /*0120*/  IMAD R25, R0.reuse, 0x5, R5.reuse ;  /* 0x0000000500197824 */ /* 0x140fe200078e0205 */
[C---:B------:R-:W-:Y:S01]  /*0130*/  SHF.L.U32 R8, R0.reuse, 0x3, RZ ;  /* 0x0000000300087819 */ /* 0x040fe200000006ff */
[C-C-:B------:R-:W-:Y:S01]  /*0140*/  IMAD R27, R0.reuse, 0x6, R5.reuse ;  /* 0x00000006001b7824 */ /* 0x140fe200078e0205 */
[CC--:B------:R-:W-:Y:S01]  /*0150*/  LEA R7, R0.reuse, R5.reuse, 0x1 ;  /* 0x0000000500077211 */ /* 0x0c0fe200078e08ff */
[C---:B------:R-:W-:Y:S01]  /*0160*/  IMAD R29, R0.reuse, 0x7, R5 ;  /* 0x00000007001d7824 */ /* 0x040fe200078e0205 */
[----:B------:R-:W-:Y:S01]  /*0170*/  LEA R23, R0, R5, 0x2 ;  /* 0x0000000500177211 */ /* 0x000fe200078e10ff */
[----:B0-----:R-:W-:Y:S01]  /*0180*/  IMAD R22, R3, R0, 0x3 ;  /* 0x0000000303167424 */ /* 0x001fe200078e0200 */
[----:B------:R-:W-:-:S02]  /*0190*/  CS2R R18, SRZ ;  /* 0x0000000000127805 */ /* 0x000fc4000001ff00 */
[----:B------:R-:W-:Y:S01]  /*01a0*/  IADD3 R2, PT, PT, -R6, RZ, RZ ;  /* 0x000000ff06027210 */ /* 0x000fe20007ffe1ff */
[----:B--2---:R-:W-:-:S07]  /*01b0*/  IMAD.WIDE.U32 R12, R5, 0x8, R10 ;  /* 0x00000008050c7825 */ /* 0x004fce00078e000a */
.L_x_2:
[----:B------:R-:W0:Y:S01]  /*01c0*/  LDC.64 R14, c[0x0][0x388] ;  /* 0x0000e200ff0e7b82 */ /* 0x000e220000000a00 */
[----:B------:R-:W-:-:S05]  /*01d0*/  IADD3 R21, PT, PT, R22, -0x3, RZ ;  /* 0xfffffffd16157810 */ /* 0x000fca0007ffe0ff */
[----:B0-----:R-:W-:-:S05]  /*01e0*/  IMAD.WIDE.U32 R20, R21, 0x8, R14 ;  /* 0x0000000815147825 */ /* 0x001fca00078e000e */
[----:B------:R-:W2:Y:S04]  /*01f0*/  LDG.E.64 R16, desc[UR4][R20.64] ;  /* 0x0000000414107981 */ /* 0x000ea8000c1e1b00 */
[----:B------:R-:W2:Y:S02]  /*0200*/  LDG.E.64 R20, desc[UR4][R12.64] ;  /* 0x000000040c147981 */ /* 0x000ea4000c1e1b00 */
[----:B--2---:R-:W-:Y:S01]  /*0210*/  DFMA R20, R16, R20, R18 ;  /* 0x000000141014722b */ /* 0x004fe20000000012 */
[----:B------:R-:W-:Y:S01]  /*0220*/  IADD3 R17, PT, PT, R22, -0x2, RZ ;  /* 0xfffffffe16117810 */ /* 0x000fe20007ffe0ff */
[----:B------:R-:W-:-:S04]  /*0230*/  IMAD.WIDE.U32 R18, R24, 0x8, R10 ;  /* 0x0000000818127825 */ /* 0x000fc800078e000a */
[----:B------:R-:W-:Y:S02]  /*0240*/  IMAD.WIDE.U32 R16, R17, 0x8, R14 ;  /* 0x0000000811107825 */ /* 0x000fe400078e000e */
[----:B------:R-:W2:Y:S04]  /*0250*/  LDG.E.64 R18, desc[UR4][R18.64] ;  /* 0x0000000412127981 */ /* 0x000ea8000c1e1b00 */
[----:B------:R-:W2:Y:S01]  /*0260*/  LDG.E.64 R16, desc[UR4][R16.64] ;  /* 0x0000000410107981 */ /* 0x000ea2000c1e1b00 */
[----:B------:R-:W-:Y:S01]  /*0270*/  IADD3 R26, PT, PT, R22, -0x1, RZ ;  /* 0xffffffff161a7810 */ /* 0x000fe20007ffe0ff */
[----:B--2---:R-:W-:-:S04]  /*0280*/  DFMA R18, R16, R18, R20 ;  /* 0x000000121012722b */ /* 0x004fc80000000014 */
[----:B------:R-:W-:-:S04]  /*0290*/  IMAD.WIDE.U32 R16, R26, 0x8, R14 ;  /* 0x000000081a107825 */ /* 0x000fc800078e000e */
[--C-:B------:R-:W-:Y:S02]  /*02a0*/  IMAD.WIDE.U32 R20, R7, 0x8, R10.reuse ;  /* 0x0000000807147825 */ /* 0x100fe400078e000a */
[----:B------:R-:W2:Y:S04]  /*02b0*/  LDG.E.64 R16, desc[UR4][R16.64] ;  /* 0x0000000410107981 */ /* 0x000ea8000c1e1b00 */
[----:B------:R-:W2:Y:S02]  /*02c0*/  LDG.E.64 R20, desc[UR4][R20.64] ;  /* 0x0000000414147981 */ /* 0x000ea4000c1e1b00 */
[----:B--2---:R-:W-:Y:S01]  /*02d0*/  DFMA R20, R16, R20, R18 ;  /* 0x000000141014722b */ /* 0x004fe20000000012 */
[----:B------:R-:W-:-:S04]  /*02e0*/  IMAD.WIDE.U32 R18, R9, 0x8, R10 ;  /* 0x0000000809127825 */ /* 0x000fc800078e000a */
[C---:B------:R-:W-:Y:S02]  /*02f0*/  IMAD.WIDE.U32 R16, R22.reuse, 0x8, R14 ;  /* 0x0000000816107825 */ /* 0x040fe400078e000e */
[----:B------:R-:W2:Y:S04]  /*0300*/  LDG.E.64 R18, desc[UR4][R18.64] ;  /* 0x0000000412127981 */ /* 0x000ea8000c1e1b00 */
[----:B------:R-:W2:Y:S01]  /*0310*/  LDG.E.64 R16, desc[UR4][R16.64] ;  /* 0x0000000410107981 */ /* 0x000ea2000c1e1b00 */
[----:B------:R-:W-:Y:S01]  /*0320*/  IADD3 R26, PT, PT, R22, 0x1, RZ ;  /* 0x00000001161a7810 */ /* 0x000fe20007ffe0ff */
[----:B--2---:R-:W-:-:S04]  /*0330*/  DFMA R18, R16, R18, R20 ;  /* 0x000000121012722b */ /* 0x004fc80000000014 */
[----:B------:R-:W-:-:S04]  /*0340*/  IMAD.WIDE.U32 R16, R26, 0x8, R14 ;  /* 0x000000081a107825 */ /* 0x000fc800078e000e */
[----:B------:R-:W-:Y:S02]  /*0350*/  IMAD.WIDE.U32 R20, R23, 0x8, R10 ;  /* 0x0000000817147825 */ /* 0x000fe400078e000a */
        /* <DEDUP_REMOVED lines=14> */
[----:B------:R-:W-:Y:S02]  /*0440*/  IADD3 R26, PT, PT, R22, 0x4, RZ ;  /* 0x00000004161a7810 */ /* 0x000fe40007ffe0ff */
[----:B------:R-:W-:Y:S01]  /*0450*/  IADD3 R2, PT, PT, R2, 0x8, RZ ;  /* 0x0000000802027810 */ /* 0x000fe20007ffe0ff */
[----:B--2---:R-:W-:-:S02]  /*0460*/  DFMA R16, R18, R20, R16 ;  /* 0x000000141210722b */ /* 0x004fc40000000010 */
[----:B------:R-:W-:-:S04]  /*0470*/  IMAD.WIDE.U32 R20, R26, 0x8, R14 ;  /* 0x000000081a147825 */ /* 0x000fc800078e000e */
[----:B------:R-:W-:Y:S02]  /*0480*/  IMAD.WIDE.U32 R14, R29, 0x8, R10 ;  /* 0x000000081d0e7825 */ /* 0x000fe400078e000a */
[----:B------:R-:W2:Y:S04]  /*0490*/  LDG.E.64 R20, desc[UR4][R20.64] ;  /* 0x0000000414147981 */ /* 0x000ea8000c1e1b00 */
[----:B------:R-:W2:Y:S01]  /*04a0*/  LDG.E.64 R14, desc[UR4][R14.64] ;  /* 0x000000040e0e7981 */ /* 0x000ea2000c1e1b00 */
[----:B------:R-:W-:Y:S01]  /*04b0*/  ISETP.NE.AND P1, PT, R2, RZ, PT ;  /* 0x000000ff0200720c */ /* 0x000fe20003f25270 */
[C---:B------:R-:W-:Y:S01]  /*04c0*/  IMAD.WIDE.U32 R12, R8.reuse, 0x8, R12 ;  /* 0x00000008080c7825 */ /* 0x040fe200078e000c */
[C---:B------:R-:W-:Y:S02]  /*04d0*/  IADD3 R24, PT, PT, R8.reuse, R24, RZ ;  /* 0x0000001808187210 */ /* 0x040fe40007ffe0ff */
[----:B------:R-:W-:-:S02]  /*04e0*/  IADD3 R7, PT, PT, R8, R7, RZ ;  /* 0x0000000708077210 */ /* 0x000fc40007ffe0ff */
[C---:B------:R-:W-:Y:S02]  /*04f0*/  IADD3 R9, PT, PT, R8.reuse, R9, RZ ;  /* 0x0000000908097210 */ /* 0x040fe40007ffe0ff */
[C---:B------:R-:W-:Y:S02]  /*0500*/  IADD3 R23, PT, PT, R8.reuse, R23, RZ ;  /* 0x0000001708177210 */ /* 0x040fe40007ffe0ff */
[C---:B------:R-:W-:Y:S02]  /*0510*/  IADD3 R25, PT, PT, R8.reuse, R25, RZ ;  /* 0x0000001908197210 */ /* 0x040fe40007ffe0ff */
[C---:B------:R-:W-:Y:S02]  /*0520*/  IADD3 R27, PT, PT, R8.reuse, R27, RZ ;  /* 0x0000001b081b7210 */ /* 0x040fe40007ffe0ff */
[----:B------:R-:W-:Y:S02]  /*0530*/  IADD3 R29, PT, PT, R8, R29, RZ ;  /* 0x0000001d081d7210 */ /* 0x000fe40007ffe0ff */
[----:B------:R-:W-:Y:S01]  /*0540*/  IADD3 R22, PT, PT, R22, 0x8, RZ ;  /* 0x0000000816167810 */ /* 0x000fe20007ffe0ff */
[----:B--2---:R-:W-:Y:S01]  /*0550*/  DFMA R18, R20, R14, R16 ;  /* 0x0000000e1412722b */ /* 0x004fe20000000010 */
[----:B------:R-:W-:Y:S10]  /*0560*/  @P1 BRA `(.L_x_2) ;  /* 0xfffffffc00141947 */ /* 0x000ff4000383ffff */
.L_x_1:
[----:B------:R-:W-:Y:S05]  /*0570*/  @!P0 BRA `(.L_x_0) ;  /* 0x0000000400048947 */ /* 0x000fea0003800000 */
[----:B------:R-:W-:Y:S02]  /*0580*/  ISETP.GE.U32.AND P0, PT, R4, 0x4, PT ;  /* 0x000000040400780c */ /* 0x000fe40003f06070 */
[----:B------:R-:W-:-:S04]  /*0590*/  LOP3.LUT R7, R0, 0x3, RZ, 0xc0, !PT ;  /* 0x0000000300077812 */ /* 0x000fc800078ec0ff */
[----:B------:R-:W-:-:S07]  /*05a0*/  ISETP.NE.AND P1, PT, R7, RZ, PT ;  /* 0x000000ff0700720c */ /* 0x000fce0003f25270 */
[----:B------:R-:W-:Y:S06]  /*05b0*/  @!P0 BRA `(.L_x_3) ;  /* 0x00000000007c8947 */ /* 0x000fec0003800000 */
[----:B------:R-:W2:Y:S01]  /*05c0*/  LDC.64 R10, c[0x0][0x388] ;  /* 0x0000e200ff0a7b82 */ /* 0x000ea20000000a00 */
[-C--:B0-----:R-:W-:Y:S02]  /*05d0*/  IMAD R27, R3, R0.reuse, R6 ;  /* 0x00000000031b7224 */ /* 0x081fe400078e0206 */
[----:B-1----:R-:W-:-:S03]  /*05e0*/  IMAD R13, R6, R0, R5 ;  /* 0x00000000060d7224 */ /* 0x002fc600078e0205 */
[----:B------:R-:W-:Y:S02]  /*05f0*/  IADD3 R15, PT, PT, R27, 0x1, RZ ;  /* 0x000000011b0f7810 */ /* 0x000fe40007ffe0ff */
[----:B------:R-:W0:Y:S01]  /*0600*/  LDC.64 R8, c[0x0][0x390] ;  /* 0x0000e400ff087b82 */ /* 0x000e220000000a00 */
[----:B------:R-:W-:Y:S02]  /*0610*/  IADD3 R29, PT, PT, R13, R0, RZ ;  /* 0x000000000d1d7210 */ /* 0x000fe40007ffe0ff */
[C---:B------:R-:W-:Y:S01]  /*0620*/  IADD3 R23, PT, PT, R27.reuse, 0x2, RZ ;  /* 0x000000021b177810 */ /* 0x040fe20007ffe0ff */
[----:B--2---:R-:W-:-:S06]  /*0630*/  IMAD.WIDE.U32 R16, R27, 0x8, R10 ;  /* 0x000000081b107825 */ /* 0x004fcc00078e000a */
[----:B------:R-:W2:Y:S01]  /*0640*/  LDG.E.64 R16, desc[UR4][R16.64] ;  /* 0x0000000410107981 */ /* 0x000ea2000c1e1b00 */
[----:B0-----:R-:W-:-:S04]  /*0650*/  IMAD.WIDE.U32 R20, R13, 0x8, R8 ;  /* 0x000000080d147825 */ /* 0x001fc800078e0008 */
[----:B------:R-:W-:Y:S02]  /*0660*/  IMAD.WIDE.U32 R12, R15, 0x8, R10 ;  /* 0x000000080f0c7825 */ /* 0x000fe400078e000a */
[----:B------:R-:W2:Y:S02]  /*0670*/  LDG.E.64 R20, desc[UR4][R20.64] ;  /* 0x0000000414147981 */ /* 0x000ea4000c1e1b00 */
[C---:B------:R-:W-:Y:S01]  /*0680*/  IMAD.WIDE.U32 R14, R29.reuse, 0x8, R8 ;  /* 0x000000081d0e7825 */ /* 0x040fe200078e0008 */
[-C--:B------:R-:W-:Y:S01]  /*0690*/  IADD3 R29, PT, PT, R29, R0.reuse, RZ ;  /* 0x000000001d1d7210 */ /* 0x080fe20007ffe0ff */
[----:B------:R-:W3:Y:S02]  /*06a0*/  LDG.E.64 R12, desc[UR4][R12.64] ;  /* 0x000000040c0c7981 */ /* 0x000ee4000c1e1b00 */
[----:B------:R-:W-:Y:S02]  /*06b0*/  IMAD.WIDE.U32 R22, R23, 0x8, R10 ;  /* 0x0000000817167825 */ /* 0x000fe400078e000a */
[----:B------:R-:W3:Y:S02]  /*06c0*/  LDG.E.64 R14, desc[UR4][R14.64] ;  /* 0x000000040e0e7981 */ /* 0x000ee4000c1e1b00 */
[----:B------:R-:W-:Y:S01]  /*06d0*/  IMAD.WIDE.U32 R24, R29, 0x8, R8 ;  /* 0x000000081d187825 */ /* 0x000fe200078e0008 */
[----:B------:R-:W-:Y:S01]  /*06e0*/  IADD3 R27, PT, PT, R27, 0x3, RZ ;  /* 0x000000031b1b7810 */ /* 0x000fe20007ffe0ff */
[----:B------:R-:W4:Y:S01]  /*06f0*/  LDG.E.64 R22, desc[UR4][R22.64] ;  /* 0x0000000416167981 */ /* 0x000f22000c1e1b00 */
[----:B------:R-:W-:-:S03]  /*0700*/  IADD3 R2, PT, PT, R29, R0, RZ ;  /* 0x000000001d027210 */ /* 0x000fc60007ffe0ff */
[----:B------:R-:W4:Y:S01]  /*0710*/  LDG.E.64 R24, desc[UR4][R24.64] ;  /* 0x0000000418187981 */ /* 0x000f22000c1e1b00 */
[----:B------:R-:W-:-:S04]  /*0720*/  IMAD.WIDE.U32 R10, R27, 0x8, R10 ;  /* 0x000000081b0a7825 */ /* 0x000fc800078e000a */
[----:B------:R-:W-:Y:S02]  /*0730*/  IMAD.WIDE.U32 R8, R2, 0x8, R8 ;  /* 0x0000000802087825 */ /* 0x000fe400078e0008 */
[----:B------:R-:W5:Y:S04]  /*0740*/  LDG.E.64 R10, desc[UR4][R10.64] ;  /* 0x000000040a0a7981 */ /* 0x000f68000c1e1b00 */
[----:B------:R-:W5:Y:S01]  /*0750*/  LDG.E.64 R8, desc[UR4][R8.64] ;  /* 0x0000000408087981 */ /* 0x000f62000c1e1b00 */
[----:B------:R-:W-:Y:S01]  /*0760*/  IADD3 R6, PT, PT, R6, 0x4, RZ ;  /* 0x0000000406067810 */ /* 0x000fe20007ffe0ff */
[----:B--2---:R-:W-:-:S08]  /*0770*/  DFMA R16, R16, R20, R18 ;  /* 0x000000141010722b */ /* 0x004fd00000000012 */
[----:B---3--:R-:W-:-:S08]  /*0780*/  DFMA R12, R12, R14, R16 ;  /* 0x0000000e0c0c722b */ /* 0x008fd00000000010 */
[----:B----4-:R-:W-:-:S08]  /*0790*/  DFMA R12, R22, R24, R12 ;  /* 0x00000018160c722b */ /* 0x010fd0000000000c */
[----:B-----5:R-:W-:-:S11]  /*07a0*/  DFMA R18, R10, R8, R12 ;  /* 0x000000080a12722b */ /* 0x020fd6000000000c */
.L_x_3:
[----:B------:R-:W-:Y:S05]  /*07b0*/  @!P1 BRA `(.L_x_0) ;  /* 0x0000000000749947 */ /* 0x000fea0003800000 */
[----:B------:R-:W-:Y:S02]  /*07c0*/  ISETP.NE.AND P0, PT, R7, 0x1, PT ;  /* 0x000000010700780c */ /* 0x000fe40003f05270 */
[----:B------:R-:W-:-:S04]  /*07d0*/  LOP3.LUT R2, R0, 0x1, RZ, 0xc0, !PT ;  /* 0x0000000100027812 */ /* 0x000fc800078ec0ff */
[----:B------:R-:W-:-:S07]  /*07e0*/  ISETP.NE.U32.AND P1, PT, R2, 0x1, PT ;  /* 0x000000010200780c */ /* 0x000fce0003f25070 */
[----:B------:R-:W2:Y:S01]  /*07f0*/  @P0 LDC.64 R20, c[0x0][0x388] ;  /* 0x0000e200ff140b82 */ /* 0x000ea20000000a00 */
[-C--:B0-----:R-:W-:Y:S02]  /*0800*/  @P0 IMAD R7, R3, R0.reuse, R6 ;  /* 0x0000000003070224 */ /* 0x081fe400078e0206 */
[C---:B-1----:R-:W-:Y:S01]  /*0810*/  @P0 IMAD R23, R6.reuse, R0, R5 ;  /* 0x0000000006170224 */ /* 0x042fe200078e0205 */
[----:B------:R-:W-:-:S04]  /*0820*/  @P0 IADD3 R6, PT, PT, R6, 0x2, RZ ;  /* 0x0000000206060810 */ /* 0x000fc80007ffe0ff */
[----:B------:R-:W0:Y:S08]  /*0830*/  @P0 LDC.64 R16, c[0x0][0x390] ;  /* 0x0000e400ff100b82 */ /* 0x000e300000000a00 */
[----:B------:R-:W1:Y:S08]  /*0840*/  @!P1 LDC.64 R10, c[0x0][0x388] ;  /* 0x0000e200ff0a9b82 */ /* 0x000e700000000a00 */
[----:B------:R-:W3:Y:S01]  /*0850*/  @!P1 LDC.64 R8, c[0x0][0x390] ;  /* 0x0000e400ff089b82 */ /* 0x000ee20000000a00 */
[C---:B--2---:R-:W-:Y:S01]  /*0860*/  @P0 IMAD.WIDE.U32 R12, R7.reuse, 0x8, R20 ;  /* 0x00000008070c0825 */ /* 0x044fe200078e0014 */
[----:B------:R-:W-:-:S05]  /*0870*/  @P0 IADD3 R7, PT, PT, R7, 0x1, RZ ;  /* 0x0000000107070810 */ /* 0x000fca0007ffe0ff */
[----:B------:R-:W2:Y:S01]  /*0880*/  @P0 LDG.E.64 R12, desc[UR4][R12.64] ;  /* 0x000000040c0c0981 */ /* 0x000ea2000c1e1b00 */
[C---:B0-----:R-:W-:Y:S01]  /*0890*/  @P0 IMAD.WIDE.U32 R14, R23.reuse, 0x8, R16 ;  /* 0x00000008170e0825 */ /* 0x041fe200078e0010 */
[----:B------:R-:W-:-:S05]  /*08a0*/  @P0 IADD3 R23, PT, PT, R23, R0, RZ ;  /* 0x0000000017170210 */ /* 0x000fca0007ffe0ff */
[----:B------:R-:W2:Y:S01]  /*08b0*/  @P0 LDG.E.64 R14, desc[UR4][R14.64] ;  /* 0x000000040e0e0981 */ /* 0x000ea2000c1e1b00 */
[----:B------:R-:W-:-:S04]  /*08c0*/  @P0 IMAD.WIDE.U32 R20, R7, 0x8, R20 ;  /* 0x0000000807140825 */ /* 0x000fc800078e0014 */
[----:B------:R-:W-:-:S04]  /*08d0*/  @P0 IMAD.WIDE.U32 R16, R23, 0x8, R16 ;  /* 0x0000000817100825 */ /* 0x000fc800078e0010 */
[-C--:B------:R-:W-:Y:S02]  /*08e0*/  @!P1 IMAD R7, R3, R0.reuse, R6 ;  /* 0x0000000003079224 */ /* 0x080fe400078e0206 */
[----:B------:R-:W-:Y:S01]  /*08f0*/  @!P1 IMAD R23, R6, R0, R5 ;  /* 0x0000000006179224 */ /* 0x000fe200078e0205 */
[----:B------:R-:W4:Y:S01]  /*0900*/  @P0 LDG.E.64 R2, desc[UR4][R20.64] ;  /* 0x0000000414020981 */ /* 0x000f22000c1e1b00 */
[----:B-1----:R-:W-:-:S03]  /*0910*/  @!P1 IMAD.WIDE.U32 R10, R7, 0x8, R10 ;  /* 0x00000008070a9825 */ /* 0x002fc600078e000a */
[----:B------:R-:W4:Y:S01]  /*0920*/  @P0 LDG.E.64 R4, desc[UR4][R16.64] ;  /* 0x0000000410040981 */ /* 0x000f22000c1e1b00 */
[----:B---3--:R-:W-:-:S03]  /*0930*/  @!P1 IMAD.WIDE.U32 R8, R23, 0x8, R8 ;  /* 0x0000000817089825 */ /* 0x008fc600078e0008 */
[----:B------:R-:W3:Y:S04]  /*0940*/  @!P1 LDG.E.64 R10, desc[UR4][R10.64] ;  /* 0x000000040a0a9981 */ /* 0x000ee8000c1e1b00 */
[----:B------:R-:W3:Y:S01]  /*0950*/  @!P1 LDG.E.64 R8, desc[UR4][R8.64] ;  /* 0x0000000408089981 */ /* 0x000ee2000c1e1b00 */
[----:B--2---:R-:W-:-:S08]  /*0960*/  @P0 DFMA R12, R12, R14, R18 ;  /* 0x0000000e0c0c022b */ /* 0x004fd00000000012 */
[----:B----4-:R-:W-:-:S08]  /*0970*/  @P0 DFMA R18, R2, R4, R12 ;  /* 0x000000040212022b */ /* 0x010fd0000000000c */
[----:B---3--:R-:W-:-:S11]  /*0980*/  @!P1 DFMA R18, R10, R8, R18 ;  /* 0x000000080a12922b */ /* 0x008fd60000000012 */
.L_x_0:
[----:B-1----:R-:W1:Y:S01]  /*0990*/  S2R R5, SR_TID.X ;  /* 0x0000000000057919 */ /* 0x002e620000002100 */
[----:B------:R-:W1:Y:S08]  /*09a0*/  S2UR UR6, SR_CTAID.X ;  /* 0x00000000000679c3 */ /* 0x000e700000002500 */
[----:B0-----:R-:W0:Y:S01]  /*09b0*/  LDC.64 R2, c[0x0][0x380] ;  /* 0x0000e000ff027b82 */ /* 0x001e220000000a00 */
[----:B-1----:R-:W-:-:S04]  /*09c0*/  IMAD R5, R0, UR6, R5 ;  /* 0x0000000600057c24 */ /* 0x002fc8000f8e0205 */
[----:B0-----:R-:W-:-:S05]  /*09d0*/  IMAD.WIDE.U32 R2, R5, 0x8, R2 ;  /* 0x0000000805027825 */ /* 0x001fca00078e0002 */
[----:B------:R-:W-:Y:S01]  /*09e0*/  STG.E.64 desc[UR4][R2.64], R18 ;  /* 0x0000001202007986 */ /* 0x000fe2000c101b04 */
[----:B------:R-:W-:Y:S05]  /*09f0*/  EXIT ;  /* 0x000000000000794d */ /* 0x000fea0003800000 */
.L_x_4:
[----:B------:R-:W-:-:S00]  /*0a00*/  BRA `(.L_x_4) ;  /* 0xfffffffc00fc7947 */ /* 0x000fc0000383ffff */
[----:B------:R-:W-:-:S00]  /*0a10*/  NOP ;  /* 0x0000000000007918 */ /* 0x000fc00000000000 */
        /* <DEDUP_REMOVED lines=14> */
.L_x_39:


//--------------------- .text._Z30restore_obviousity_singularityP6MatrixiPi --------------------------
	.section	.text._Z30restore_obviousity_singularityP6MatrixiPi,"ax",@progbits
	.align	128
        .global         _Z30restore_obviousity_singularityP6MatrixiPi
        .type           _Z30restore_obviousity_singularityP6MatrixiPi,@function
        .size           _Z30restore_obviousity_singularityP6MatrixiPi,(.L_x_40 - _Z30restore_obviousity_singularityP6MatrixiPi)
        .other          _Z30restore_obviousity_singularityP6MatrixiPi,@"STO_CUDA_ENTRY STV_DEFAULT"
_Z30restore_obviousity_singularityP6MatrixiPi:
.text._Z30restore_obviousity_singularityP6MatrixiPi:
[----:B------:R-:W-:Y:S08]  /*0000*/  LDC R1, c[0x0][0x37c] ;  /* 0x0000df00ff017b82 */ /* 0x000ff00000000800 */
[----:B------:R-:W0:Y:S01]  /*0010*/  LDC.64 R6, c[0x0][0x380] ;  /* 0x0000e000ff067b82 */ /* 0x000e220000000a00 */
[----:B------:R-:W0:Y:S07]  /*0020*/  LDCU.64 UR4, c[0x0][0x358] ;  /* 0x00006b00ff0477ac */ /* 0x000e2e0008000a00 */
[----:B------:R-:W1:Y:S01]  /*0030*/  LDC R5, c[0x0][0x388] ;  /* 0x0000e200ff057b82 */ /* 0x000e620000000800 */
[----:B0-----:R-:W1:Y:S04]  /*0040*/  LDG.E R0, desc[UR4][R6.64+0x10] ;  /* 0x0000100406007981 */ /* 0x001e68000c1e1900 */
[----:B------:R-:W2:Y:S01]  /*0050*/  LDG.E.64 R2, desc[UR4][R6.64+0x8] ;  /* 0x0000080406027981 */ /* 0x000ea2000c1e1b00 */
[----:B-1----:R-:W-:-:S04]  /*0060*/  IMAD R5, R0, R5, R5 ;  /* 0x0000000500057224 */ /* 0x002fc800078e0205 */
[----:B--2---:R-:W-:-:S06]  /*0070*/  IMAD.WIDE R4, R5, 0x8, R2 ;  /* 0x0000000805047825 */ /* 0x004fcc00078e0202 */
[----:B------:R-:W2:Y:S01]  /*0080*/  LDG.E.64 R4, desc[UR4][R4.64] ;  /* 0x0000000404047981 */ /* 0x000ea2000c1e1b00 */
[----:B------:R-:W-:Y:S01]  /*0090*/  UMOV UR6, 0xe2308c3a ;  /* 0xe2308c3a00067882 */ /* 0x000fe20000000000 */
[----:B------:R-:W-:Y:S02]  /*00a0*/  UMOV UR7, 0x3e45798e ;  /* 0x3e45798e00077882 */ /* 0x000fe40000000000 */
[----:B--2---:R-:W-:-:S14]  /*00b0*/  DSETP.GT.AND P0, PT, |R4|, UR6, PT ;  /* 0x0000000604007e2a */ /* 0x004fdc000bf04200 */
[----:B------:R-:W-:Y:S05]  /*00c0*/  @P0 BRA `(.L_x_5) ;  /* 0x00000000004c0947 */ /* 0x000fea0003800000 */
[----:B------:R-:W0:Y:S08]  /*00d0*/  LDC R7, c[0x0][0x388] ;  /* 0x0000e200ff077b82 */ /* 0x000e300000000800 */
[----:B------:R-:W1:Y:S02]  /*00e0*/  LDC R6, c[0x0][0x388] ;  /* 0x0000e200ff067b82 */ /* 0x000e640000000800 */
.L_x_7:
[----:B0-----:R-:W-:-:S04]  /*00f0*/  IADD3 R7, PT, PT, R7, 0x1, RZ ;  /* 0x0000000107077810 */ /* 0x001fc80007ffe0ff */
[----:B------:R-:W-:-:S13]  /*0100*/  ISETP.GE.AND P0, PT, R7, R0, PT ;  /* 0x000000000700720c */ /* 0x000fda0003f06270 */
[----:B------:R-:W-:Y:S05]  /*0110*/  @P0 BRA `(.L_x_6) ;  /* 0x0000000000280947 */ /* 0x000fea0003800000 */
[----:B-1----:R-:W-:-:S04]  /*0120*/  IMAD R5, R0, R7, R6 ;  /* 0x0000000700057224 */ /* 0x002fc800078e0206 */
[----:B------:R-:W-:-:S06]  /*0130*/  IMAD.WIDE R4, R5, 0x8, R2 ;  /* 0x0000000805047825 */ /* 0x000fcc00078e0202 */
[----:B------:R-:W2:Y:S01]  /*0140*/  LDG.E.64 R4, desc[UR4][R4.64] ;  /* 0x0000000404047981 */ /* 0x000ea2000c1e1b00 */
[----:B------:R-:W-:Y:S01]  /*0150*/  UMOV UR6, 0xe2308c3a ;  /* 0xe2308c3a00067882 */ /* 0x000fe20000000000 */
[----:B------:R-:W-:Y:S02]  /*0160*/  UMOV UR7, 0x3e45798e ;  /* 0x3e45798e00077882 */ /* 0x000fe40000000000 */
[----:B--2---:R-:W-:-:S14]  /*0170*/  DSETP.GT.AND P0, PT, |R4|, UR6, PT ;  /* 0x0000000604007e2a */ /* 0x004fdc000bf04200 */
[----:B------:R-:W-:Y:S05]  /*0180*/  @!P0 BRA `(.L_x_7) ;  /* 0xfffffffc00d88947 */ /* 0x000fea000383ffff */
[----:B------:R-:W0:Y:S02]  /*0190*/  LDC.64 R2, c[0x0][0x390] ;  /* 0x0000e400ff027b82 */ /* 0x000e240000000a00 */
[----:B0-----:R-:W-:Y:S01]  /*01a0*/  STG.E desc[UR4][R2.64], R7 ;  /* 0x0000000702007986 */ /* 0x001fe2000c101904 */
[----:B------:R-:W-:Y:S05]  /*01b0*/  EXIT ;  /* 0x000000000000794d */ /* 0x000fea0003800000 */
.L_x_6:
[----:B------:R-:W0:Y:S01]  /*01c0*/  LDC.64 R2, c[0x0][0x390] ;  /* 0x0000e400ff027b82 */ /* 0x000e220000000a00 */
[----:B------:R-:W-:-:S05]  /*01d0*/  MOV R5, 0xffffffff ;  /* 0xffffffff00057802 */ /* 0x000fca0000000f00 */
[----:B0-----:R-:W-:Y:S01]  /*01e0*/  STG.E desc[UR4][R2.64], R5 ;  /* 0x0000000502007986 */ /* 0x001fe2000c101904 */
[----:B------:R-:W-:Y:S05]  /*01f0*/  EXIT ;  /* 0x000000000000794d */ /* 0x000fea0003800000 */
.L_x_5:
[----:B------:R-:W0:Y:S01]  /*0200*/  LDC.64 R2, c[0x0][0x390] ;  /* 0x0000e400ff027b82 */ /* 0x000e220000000a00 */
[----:B------:R-:W-:-:S05]  /*0210*/  MOV R5, 0xfffffffe ;  /* 0xfffffffe00057802 */ /* 0x000fca0000000f00 */
[----:B0-----:R-:W-:Y:S01]  /*0220*/  STG.E desc[UR4][R2.64], R5 ;  /* 0x0000000502007986 */ /* 0x001fe2000c101904 */
[----:B------:R-:W-:Y:S05]  /*0230*/  EXIT ;  /* 0x000000000000794d */ /* 0x000fea0003800000 */
.L_x_8:
        /* <DEDUP_REMOVED lines=12> */
.L_x_40:


//--------------------- .text._Z21dev_str_sum_bystrnumsP6Matrixiid --------------------------
	.section	.text._Z21dev_str_sum_bystrnumsP6Matrixiid,"ax",@progbits
	.align	128
        .global         _Z21dev_str_sum_bystrnumsP6Matrixiid
        .type           _Z21dev_str_sum_bystrnumsP6Matrixiid,@function
        .size           _Z21dev_str_sum_bystrnumsP6Matrixiid,(.L_x_41 - _Z21dev_str_sum_bystrnumsP6Matrixiid)
        .other          _Z21dev_str_sum_bystrnumsP6Matrixiid,@"STO_CUDA_ENTRY STV_DEFAULT"
_Z21dev_str_sum_bystrnumsP6Matrixiid:
.text._Z21dev_str_sum_bystrnumsP6Matrixiid:
[----:B------:R-:W-:Y:S08]  /*0000*/  LDC R1, c[0x0][0x37c] ;  /* 0x0000df00ff017b82 */ /* 0x000ff00000000800 */
[----:B------:R-:W0:Y:S01]  /*0010*/  LDC.64 R8, c[0x0][0x380] ;  /* 0x0000e000ff087b82 */ /* 0x000e220000000a00 */
[----:B------:R-:W0:Y:S01]  /*0020*/  LDCU.64 UR4, c[0x0][0x358] ;  /* 0x00006b00ff0477ac */ /* 0x000e220008000a00 */
[----:B------:R-:W1:Y:S01]  /*0030*/  S2R R7, SR_TID.X ;  /* 0x0000000000077919 */ /* 0x000e620000002100 */
[----:B------:R-:W1:Y:S01]  /*0040*/  LDCU.64 UR6, c[0x0][0x388] ;  /* 0x00007100ff0677ac */ /* 0x000e620008000a00 */
[----:B0-----:R-:W1:Y:S04]  /*0050*/  LDG.E R0, desc[UR4][R8.64+0x10] ;  /* 0x0000100408007981 */ /* 0x001e68000c1e1900 */
[----:B------:R-:W2:Y:S01]  /*0060*/  LDG.E.64 R2, desc[UR4][R8.64+0x8] ;  /* 0x0000080408027981 */ /* 0x000ea2000c1e1b00 */
[----:B-1----:R-:W-:-:S02]  /*0070*/  IMAD R5, R0, UR7, R7 ;  /* 0x0000000700057c24 */ /* 0x002fc4000f8e0207 */
[----:B------:R-:W-:Y:S01]  /*0080*/  IMAD R7, R0, UR6, R7 ;  /* 0x0000000600077c24 */ /* 0x000fe2000f8e0207 */
[----:B------:R-:W0:Y:S01]  /*0090*/  LDCU.64 UR6, c[0x0][0x390] ;  /* 0x00007200ff0677ac */ /* 0x000e220008000a00 */
[----:B--2---:R-:W-:-:S04]  /*00a0*/  IMAD.WIDE.U32 R4, R5, 0x8, R2 ;  /* 0x0000000805047825 */ /* 0x004fc800078e0002 */
[----:B------:R-:W-:Y:S02]  /*00b0*/  IMAD.WIDE.U32 R2, R7, 0x8, R2 ;  /* 0x0000000807027825 */ /* 0x000fe400078e0002 */
[----:B------:R-:W0:Y:S04]  /*00c0*/  LDG.E.64 R4, desc[UR4][R4.64] ;  /* 0x0000000404047981 */ /* 0x000e28000c1e1b00 */
[----:B------:R-:W0:Y:S02]  /*00d0*/  LDG.E.64 R6, desc[UR4][R2.64] ;  /* 0x0000000402067981 */ /* 0x000e24000c1e1b00 */
[----:B0-----:R-:W-:-:S07]  /*00e0*/  DFMA R6, R4, UR6, R6 ;  /* 0x0000000604067c2b */ /* 0x001fce0008000006 */
[----:B------:R-:W-:Y:S01]  /*00f0*/  STG.E.64 desc[UR4][R2.64], R6 ;  /* 0x0000000602007986 */ /* 0x000fe2000c101b04 */
[----:B------:R-:W-:Y:S05]  /*0100*/  EXIT ;  /* 0x000000000000794d */ /* 0x000fea0003800000 */
.L_x_9:
        /* <DEDUP_REMOVED lines=15> */
.L_x_41:


//--------------------- .text._Z16dev_print_matrixP6Matrix --------------------------
	.section	.text._Z16dev_print_matrixP6Matrix,"ax",@progbits
	.align	128
        .global         _Z16dev_print_matrixP6Matrix
        .type           _Z16dev_print_matrixP6Matrix,@function
        .size           _Z16dev_print_matrixP6Matrix,(.L_x_42 - _Z16dev_print_matrixP6Matrix)
        .other          _Z16dev_print_matrixP6Matrix,@"STO_CUDA_ENTRY STV_DEFAULT"
_Z16dev_print_matrixP6Matrix:
.text._Z16dev_print_matrixP6Matrix:
[----:B------:R-:W0:Y:S08]  /*0000*/  LDC R1, c[0x0][0x37c] ;  /* 0x0000df00ff017b82 */ /* 0x000e300000000800 */
[----:B------:R-:W1:Y:S01]  /*0010*/  LDC.64 R4, c[0x0][0x380] ;  /* 0x0000e000ff047b82 */ /* 0x000e620000000a00 */
[----:B------:R-:W1:Y:S01]  /*0020*/  LDCU.64 UR36, c[0x0][0x358] ;  /* 0x00006b00ff2477ac */ /* 0x000e620008000a00 */
[----:B0-----:R-:W-:Y:S01]  /*0030*/  VIADD R1, R1, 0xfffffff8 ;  /* 0xfffffff801017836 */ /* 0x001fe20000000000 */
[----:B-1----:R-:W2:Y:S01]  /*0040*/  LDG.E R4, desc[UR36][R4.64+0x10] ;  /* 0x0000102404047981 */ /* 0x002ea2000c1e1900 */
[----:B------:R-:W0:Y:S01]  /*0050*/  LDCU UR4, c[0x0][0x2f8] ;  /* 0x00005f00ff0477ac */ /* 0x000e220008000800 */
[----:B------:R-:W1:Y:S02]  /*0060*/  LDCU UR5, c[0x0][0x2fc] ;  /* 0x00005f80ff0577ac */ /* 0x000e640008000800 */
[----:B0-----:R-:W-:-:S05]  /*0070*/  IADD3 R2, P1, PT, R1, UR4, RZ ;  /* 0x0000000401027c10 */ /* 0x001fca000ff3e0ff */
[----:B-1----:R-:W-:Y:S01]  /*0080*/  IMAD.X R16, RZ, RZ, UR5, P1 ;  /* 0x00000005ff107e24 */ /* 0x002fe200088e06ff */
[----:B--2---:R-:W-:-:S13]  /*0090*/  ISETP.GE.AND P0, PT, R4, 0x1, PT ;  /* 0x000000010400780c */ /* 0x004fda0003f06270 */
[----:B------:R-:W-:Y:S05]  /*00a0*/  @!P0 EXIT ;  /* 0x000000000000894d */ /* 0x000fea0003800000 */
[----:B------:R-:W-:-:S07]  /*00b0*/  IMAD.MOV.U32 R17, RZ, RZ, RZ ;  /* 0x000000ffff117224 */ /* 0x000fce00078e00ff */
.L_x_15:
[----:B------:R-:W-:Y:S01]  /*00c0*/  ISETP.GE.AND P0, PT, R4, 0x1, PT ;  /* 0x000000010400780c */ /* 0x000fe20003f06270 */
[----:B------:R-:W-:-:S12]  /*00d0*/  BSSY.RECONVERGENT B6, `(.L_x_10) ;  /* 0x0000017000067945 */ /* 0x000fd80003800200 */
[----:B------:R-:W-:Y:S05]  /*00e0*/  @!P0 BRA `(.L_x_11) ;  /* 0x0000000000548947 */ /* 0x000fea0003800000 */
[----:B------:R-:W-:-:S07]  /*00f0*/  IMAD.MOV.U32 R18, RZ, RZ, RZ ;  /* 0x000000ffff127224 */ /* 0x000fce00078e00ff */
.L_x_13:
[----:B------:R-:W0:Y:S01]  /*0100*/  LDC.64 R12, c[0x0][0x380] ;  /* 0x0000e000ff0c7b82 */ /* 0x000e220000000a00 */
[----:B------:R-:W-:Y:S01]  /*0110*/  IMAD R3, R17, R4, R18 ;  /* 0x0000000411037224 */ /* 0x000fe200078e0212 */
[----:B------:R-:W-:Y:S01]  /*0120*/  MOV R0, 0x10 ;  /* 0x0000001000007802 */ /* 0x000fe20000000f00 */
[----:B------:R-:W1:Y:S01]  /*0130*/  LDCU.64 UR4, c[0x4][URZ] ;  /* 0x01000000ff0477ac */ /* 0x000e620008000a00 */
[----:B0-----:R-:W2:Y:S02]  /*0140*/  LDG.E.64 R8, desc[UR36][R12.64+0x8] ;  /* 0x000008240c087981 */ /* 0x001ea4000c1e1b00 */
[----:B--2---:R-:W-:-:S06]  /*0150*/  IMAD.WIDE R8, R3, 0x8, R8 ;  /* 0x0000000803087825 */ /* 0x004fcc00078e0208 */
[----:B------:R-:W2:Y:S01]  /*0160*/  LD.E.64 R8, desc[UR36][R8.64] ;  /* 0x0000002408087980 */ /* 0x000ea2000c101b00 */
[----:B------:R0:W3:Y:S01]  /*0170*/  LDC.64 R10, c[0x4][R0] ;  /* 0x01000000000a7b82 */ /* 0x0000e20000000a00 */
[----:B-1----:R-:W-:Y:S01]  /*0180*/  MOV R4, UR4 ;  /* 0x0000000400047c02 */ /* 0x002fe20008000f00 */
[----:B------:R-:W-:Y:S01]  /*0190*/  IMAD.U32 R5, RZ, RZ, UR5 ;  /* 0x00000005ff057e24 */ /* 0x000fe2000f8e00ff */
[----:B------:R-:W-:Y:S01]  /*01a0*/  MOV R7, R16 ;  /* 0x0000001000077202 */ /* 0x000fe20000000f00 */
[----:B------:R-:W-:Y:S01]  /*01b0*/  IMAD.MOV.U32 R6, RZ, RZ, R2 ;  /* 0x000000ffff067224 */ /* 0x000fe200078e0002 */
[----:B--23--:R0:W-:Y:S06]  /*01c0*/  STL.64 [R1], R8 ;  /* 0x0000000801007387 */ /* 0x00c1ec0000100a00 */
[----:B------:R-:W-:-:S07]  /*01d0*/  LEPC R20, `(.L_x_12) ;  /* 0x000000001014794e */ /* 0x000fce0000000000 */
[----:B0-----:R-:W-:Y:S05]  /*01e0*/  CALL.ABS.NOINC R10 ;  /* 0x000000000a007343 */ /* 0x001fea0003c00000 */
.L_x_12:
[----:B------:R-:W0:Y:S02]  /*01f0*/  LDC.64 R4, c[0x0][0x380] ;  /* 0x0000e000ff047b82 */ /* 0x000e240000000a00 */
[----:B0-----:R-:W2:Y:S01]  /*0200*/  LDG.E R4, desc[UR36][R4.64+0x10] ;  /* 0x0000102404047981 */ /* 0x001ea2000c1e1900 */
[----:B------:R-:W-:-:S05]  /*0210*/  VIADD R18, R18, 0x1 ;  /* 0x0000000112127836 */ /* 0x000fca0000000000 */
[----:B--2---:R-:W-:-:S13]  /*0220*/  ISETP.GE.AND P0, PT, R18, R4, PT ;  /* 0x000000041200720c */ /* 0x004fda0003f06270 */
[----:B------:R-:W-:Y:S05]  /*0230*/  @!P0 BRA `(.L_x_13) ;  /* 0xfffffffc00b08947 */ /* 0x000fea000383ffff */
.L_x_11:
[----:B------:R-:W-:Y:S05]  /*0240*/  BSYNC.RECONVERGENT B6 ;  /* 0x0000000000067941 */ /* 0x000fea0003800200 */
.L_x_10:
[----:B------:R-:W-:Y:S01]  /*0250*/  MOV R0, 0x10 ;  /* 0x0000001000007802 */ /* 0x000fe20000000f00 */
[----:B------:R-:W0:Y:S01]  /*0260*/  LDCU.64 UR4, c[0x4][0x8] ;  /* 0x01000100ff0477ac */ /* 0x000e220008000a00 */
[----:B------:R-:W-:Y:S02]  /*0270*/  CS2R R6, SRZ ;  /* 0x0000000000067805 */ /* 0x000fe4000001ff00 */
[----:B------:R1:W2:Y:S01]  /*0280*/  LDC.64 R8, c[0x4][R0] ;  /* 0x0100000000087b82 */ /* 0x0002a20000000a00 */
[----:B0-----:R-:W-:Y:S01]  /*0290*/  IMAD.U32 R4, RZ, RZ, UR4 ;  /* 0x00000004ff047e24 */ /* 0x001fe2000f8e00ff */
[----:B-1----:R-:W-:-:S07]  /*02a0*/  MOV R5, UR5 ;  /* 0x0000000500057c02 */ /* 0x002fce0008000f00 */
[----:B------:R-:W-:-:S07]  /*02b0*/  LEPC R20, `(.L_x_14) ;  /* 0x000000001014794e */ /* 0x000fce0000000000 */
[----:B--2---:R-:W-:Y:S05]  /*02c0*/  CALL.ABS.NOINC R8 ;  /* 0x0000000008007343 */ /* 0x004fea0003c00000 */
.L_x_14:
[----:B------:R-:W0:Y:S02]  /*02d0*/  LDC.64 R4, c[0x0][0x380] ;  /* 0x0000e000ff047b82 */ /* 0x000e240000000a00 */
[----:B0-----:R-:W2:Y:S01]  /*02e0*/  LDG.E R4, desc[UR36][R4.64+0x10] ;  /* 0x0000102404047981 */ /* 0x001ea2000c1e1900 */
[----:B------:R-:W-:-:S05]  /*02f0*/  VIADD R17, R17, 0x1 ;  /* 0x0000000111117836 */ /* 0x000fca0000000000 */
[----:B--2---:R-:W-:-:S13]  /*0300*/  ISETP.GE.AND P0, PT, R17, R4, PT ;  /* 0x000000041100720c */ /* 0x004fda0003f06270 */
[----:B------:R-:W-:Y:S05]  /*0310*/  @!P0 BRA `(.L_x_15) ;  /* 0xfffffffc00688947 */ /* 0x000fea000383ffff */
[----:B------:R-:W-:Y:S05]  /*0320*/  EXIT ;  /* 0x000000000000794d */ /* 0x000fea0003800000 */
.L_x_16:
        /* <DEDUP_REMOVED lines=13> */
.L_x_42:


//--------------------- .text._Z12str_multiplyPdP6Matrix --------------------------
	.section	.text._Z12str_multiplyPdP6Matrix,"ax",@progbits
	.align	128
        .global         _Z12str_multiplyPdP6Matrix
        .type           _Z12str_multiplyPdP6Matrix,@function
        .size           _Z12str_multiplyPdP6Matrix,(.L_x_43 - _Z12str_multiplyPdP6Matrix)
        .other          _Z12str_multiplyPdP6Matrix,@"STO_CUDA_ENTRY STV_DEFAULT"
_Z12str_multiplyPdP6Matrix:
.text._Z12str_multiplyPdP6Matrix:
[----:B------:R-:W-:Y:S08]  /*0000*/  LDC R1, c[0x0][0x37c] ;  /* 0x0000df00ff017b82 */ /* 0x000ff00000000800 */
[----:B------:R-:W0:Y:S01]  /*0010*/  LDC.64 R8, c[0x0][0x388] ;  /* 0x0000e200ff087b82 */ /* 0x000e220000000a00 */
[----:B------:R-:W0:Y:S01]  /*0020*/  LDCU.64 UR4, c[0x0][0x358] ;  /* 0x00006b00ff0477ac */ /* 0x000e220008000a00 */
[----:B------:R-:W1:Y:S01]  /*0030*/  S2R R11, SR_CTAID.X ;  /* 0x00000000000b7919 */ /* 0x000e620000002500 */
[----:B------:R-:W2:Y:S05]  /*0040*/  S2R R7, SR_TID.X ;  /* 0x0000000000077919 */ /* 0x000eaa0000002100 */
[----:B------:R-:W1:Y:S01]  /*0050*/  LDC.64 R2, c[0x0][0x380] ;  /* 0x0000e000ff027b82 */ /* 0x000e620000000a00 */
[----:B0-----:R-:W2:Y:S04]  /*0060*/  LDG.E R0, desc[UR4][R8.64+0x10] ;  /* 0x0000100408007981 */ /* 0x001ea8000c1e1900 */
[----:B------:R-:W3:Y:S01]  /*0070*/  LDG.E.64 R4, desc[UR4][R8.64+0x8] ;  /* 0x0000080408047981 */ /* 0x000ee2000c1e1b00 */
[----:B-1----:R-:W-:-:S06]  /*0080*/  IMAD.WIDE.U32 R2, R11, 0x8, R2 ;  /* 0x000000080b027825 */ /* 0x002fcc00078e0002 */
[----:B------:R-:W4:Y:S01]  /*0090*/  LDG.E.64 R2, desc[UR4][R2.64] ;  /* 0x0000000402027981 */ /* 0x000f22000c1e1b00 */
[----:B--2---:R-:W-:-:S04]  /*00a0*/  IMAD R7, R0, R11, R7 ;  /* 0x0000000b00077224 */ /* 0x004fc800078e0207 */
[----:B---3--:R-:W-:-:S05]  /*00b0*/  IMAD.WIDE.U32 R4, R7, 0x8, R4 ;  /* 0x0000000807047825 */ /* 0x008fca00078e0004 */
[----:B------:R-:W4:Y:S02]  /*00c0*/  LDG.E.64 R6, desc[UR4][R4.64] ;  /* 0x0000000404067981 */ /* 0x000f24000c1e1b00 */
[----:B----4-:R-:W-:-:S07]  /*00d0*/  DMUL R6, R2, R6 ;  /* 0x0000000602067228 */ /* 0x010fce0000000000 */
[----:B------:R-:W-:Y:S01]  /*00e0*/  STG.E.64 desc[UR4][R4.64], R6 ;  /* 0x0000000604007986 */ /* 0x000fe2000c101b04 */
[----:B------:R-:W-:Y:S05]  /*00f0*/  EXIT ;  /* 0x000000000000794d */ /* 0x000fea0003800000 */
.L_x_17:
        /* <DEDUP_REMOVED lines=16> */
.L_x_43:


//--------------------- .text._Z29strmult_quotient_calculationsPdP6Matrix --------------------------
	.section	.text._Z29strmult_quotient_calculationsPdP6Matrix,"ax",@progbits
	.align	128
        .global         _Z29strmult_quotient_calculationsPdP6Matrix
        .type           _Z29strmult_quotient_calculationsPdP6Matrix,@function
        .size           _Z29strmult_quotient_calculationsPdP6Matrix,(.L_x_37 - _Z29strmult_quotient_calculationsPdP6Matrix)
        .other          _Z29strmult_quotient_calculationsPdP6Matrix,@"STO_CUDA_ENTRY STV_DEFAULT"
_Z29strmult_quotient_calculationsPdP6Matrix:
.text._Z29strmult_quotient_calculationsPdP6Matrix:
[----:B------:R-:W-:Y:S08]  /*0000*/  LDC R1, c[0x0][0x37c] ;  /* 0x0000df00ff017b82 */ /* 0x000ff00000000800 */
[----:B------:R-:W0:Y:S01]  /*0010*/  LDC.64 R12, c[0x0][0x388] ;  /* 0x0000e200ff0c7b82 */ /* 0x000e220000000a00 */
[----:B------:R-:W0:Y:S02]  /*0020*/  LDCU.64 UR4, c[0x0][0x358] ;  /* 0x00006b00ff0477ac */ /* 0x000e240008000a00 */
[----:B0-----:R-:W2:Y:S04]  /*0030*/  LDG.E R5, desc[UR4][R12.64+0x10] ;  /* 0x000010040c057981 */ /* 0x001ea8000c1e1900 */
[----:B------:R-:W3:Y:S01]  /*0040*/  LDG.E.64 R2, desc[UR4][R12.64+0x8] ;  /* 0x000008040c027981 */ /* 0x000ee2000c1e1b00 */
[----:B------:R-:W2:Y:S02]  /*0050*/  S2R R0, SR_TID.X ;  /* 0x0000000000007919 */ /* 0x000ea40000002100 */
[----:B--2---:R-:W-:-:S04]  /*0060*/  IMAD R5, R5, R0, R0 ;  /* 0x0000000005057224 */ /* 0x004fc800078e0200 */
[----:B---3--:R-:W-:-:S05]  /*0070*/  IMAD.WIDE.U32 R2, R5, 0x8, R2 ;  /* 0x0000000805027825 */ /* 0x008fca00078e0002 */
[----:B------:R-:W2:Y:S01]  /*0080*/  LDG.E.64 R4, desc[UR4][R2.64] ;  /* 0x0000000402047981 */ /* 0x000ea2000c1e1b00 */
[----:B------:R-:W-:Y:S01]  /*0090*/  BSSY.RECONVERGENT B0, `(.L_x_18) ;  /* 0x000000e000007945 */ /* 0x000fe20003800200 */
[----:B--2---:R-:W0:Y:S01]  /*00a0*/  MUFU.RCP64H R7, R5 ;  /* 0x0000000500077308 */ /* 0x004e220000001800 */
[----:B------:R-:W-:-:S05]  /*00b0*/  VIADD R6, R5, 0x300402 ;  /* 0x0030040205067836 */ /* 0x000fca0000000000 */
[----:B------:R-:W-:Y:S01]  /*00c0*/  FSETP.GEU.AND P0, PT, |R6|, 5.8789094863358348022e-39, PT ;  /* 0x004004020600780b */ /* 0x000fe20003f0e200 */
[----:B0-----:R-:W-:-:S08]  /*00d0*/  DFMA R8, -R4, R6, 1 ;  /* 0x3ff000000408742b */ /* 0x001fd00000000106 */
[----:B------:R-:W-:-:S08]  /*00e0*/  DFMA R8, R8, R8, R8 ;  /* 0x000000080808722b */ /* 0x000fd00000000008 */
[----:B------:R-:W-:-:S08]  /*00f0*/  DFMA R8, R6, R8, R6 ;  /* 0x000000080608722b */ /* 0x000fd00000000006 */
[----:B------:R-:W-:-:S08]  /*0100*/  DFMA R10, -R4, R8, 1 ;  /* 0x3ff00000040a742b */ /* 0x000fd00000000108 */
[----:B------:R-:W-:Y:S01]  /*0110*/  DFMA R8, R8, R10, R8 ;  /* 0x0000000a0808722b */ /* 0x000fe20000000008 */
[----:B------:R-:W-:Y:S10]  /*0120*/  @P0 BRA `(.L_x_19) ;  /* 0x0000000000100947 */ /* 0x000ff40003800000 */
[----:B------:R-:W-:-:S05]  /*0130*/  LOP3.LUT R2, R5, 0x7fffffff, RZ, 0xc0, !PT ;  /* 0x7fffffff05027812 */ /* 0x000fca00078ec0ff */
[----:B------:R-:W-:Y:S01]  /*0140*/  VIADD R8, R2, 0xfff00000 ;  /* 0xfff0000002087836 */ /* 0x000fe20000000000 */
[----:B------:R-:W-:-:S07]  /*0150*/  MOV R2, 0x170 ;  /* 0x0000017000027802 */ /* 0x000fce0000000f00 */
[----:B------:R-:W-:Y:S05]  /*0160*/  CALL.REL.NOINC `($__internal_0_$__cuda_sm20_dblrcp_rn_slowpath_v3) ;  /* 0x0000000000147944 */ /* 0x000fea0003c00000 */
.L_x_19:
[----:B------:R-:W-:Y:S05]  /*0170*/  BSYNC.RECONVERGENT B0 ;  /* 0x0000000000007941 */ /* 0x000fea0003800200 */
.L_x_18:
[----:B------:R-:W0:Y:S02]  /*0180*/  LDC.64 R2, c[0x0][0x380] ;  /* 0x0000e000ff027b82 */ /* 0x000e240000000a00 */
[----:B0-----:R-:W-:-:S05]  /*0190*/  IMAD.WIDE.U32 R2, R0, 0x8, R2 ;  /* 0x0000000800027825 */ /* 0x001fca00078e0002 */
[----:B------:R-:W-:Y:S01]  /*01a0*/  STG.E.64 desc[UR4][R2.64], R8 ;  /* 0x0000000802007986 */ /* 0x000fe2000c101b04 */
[----:B------:R-:W-:Y:S05]  /*01b0*/  EXIT ;  /* 0x000000000000794d */ /* 0x000fea0003800000 */
        .weak           $__internal_0_$__cuda_sm20_dblrcp_rn_slowpath_v3
        .type           $__internal_0_$__cuda_sm20_dblrcp_rn_slowpath_v3,@function
        .size           $__internal_0_$__cuda_sm20_dblrcp_rn_slowpath_v3,(.L_x_37 - $__internal_0_$__cuda_sm20_dblrcp_rn_slowpath_v3)
$__internal_0_$__cuda_sm20_dblrcp_rn_slowpath_v3:
[----:B------:R-:W-:Y:S01]  /*01c0*/  DSETP.GTU.AND P0, PT, |R4|, +INF , PT ;  /* 0x7ff000000400742a */ /* 0x000fe20003f0c200 */
[----:B------:R-:W-:-:S13]  /*01d0*/  BSSY.RECONVERGENT B1, `(.L_x_20) ;  /* 0x0000023000017945 */ /* 0x000fda0003800200 */
[----:B------:R-:W-:Y:S05]  /*01e0*/  @P0 BRA `(.L_x_21) ;  /* 0x00000000007c0947 */ /* 0x000fea0003800000 */
[----:B------:R-:W-:-:S04]  /*01f0*/  LOP3.LUT R3, R5, 0x7fffffff, RZ, 0xc0, !PT ;  /* 0x7fffffff05037812 */ /* 0x000fc800078ec0ff */
[----:B------:R-:W-:-:S04]  /*0200*/  IADD3 R6, PT, PT, R3, -0x1, RZ ;  /* 0xffffffff03067810 */ /* 0x000fc80007ffe0ff */
[----:B------:R-:W-:-:S13]  /*0210*/  ISETP.GE.U32.AND P0, PT, R6, 0x7fefffff, PT ;  /* 0x7fefffff0600780c */ /* 0x000fda0003f06070 */
[----:B------:R-:W-:Y:S01]  /*0220*/  @P0 LOP3.LUT R7, R5, 0x7ff00000, RZ, 0x3c, !PT ;  /* 0x7ff0000005070812 */ /* 0x000fe200078e3cff */
[----:B------:R-:W-:Y:S01]  /*0230*/  @P0 IMAD.MOV.U32 R6, RZ, RZ, RZ ;  /* 0x000000ffff060224 */ /* 0x000fe200078e00ff */
[----:B------:R-:W-:Y:S06]  /*0240*/  @P0 BRA `(.L_x_22) ;  /* 0x00000000006c0947 */ /* 0x000fec0003800000 */
[----:B------:R-:W-:-:S13]  /*0250*/  ISETP.GE.U32.AND P0, PT, R3, 0x1000001, PT ;  /* 0x010000010300780c */ /* 0x000fda0003f06070 */
[----:B------:R-:W-:Y:S05]  /*0260*/  @!P0 BRA `(.L_x_23) ;  /* 0x0000000000348947 */ /* 0x000fea0003800000 */
[----:B------:R-:W-:Y:S01]  /*0270*/  VIADD R7, R5, 0xc0200000 ;  /* 0xc020000005077836 */ /* 0x000fe20000000000 */
[----:B------:R-:W-:-:S03]  /*0280*/  MOV R6, R4 ;  /* 0x0000000400067202 */ /* 0x000fc60000000f00 */
[----:B------:R-:W0:Y:S03]  /*0290*/  MUFU.RCP64H R9, R7 ;  /* 0x0000000700097308 */ /* 0x000e260000001800 */
[----:B0-----:R-:W-:-:S08]  /*02a0*/  DFMA R10, -R6, R8, 1 ;  /* 0x3ff00000060a742b */ /* 0x001fd00000000108 */
[----:B------:R-:W-:-:S08]  /*02b0*/  DFMA R10, R10, R10, R10 ;  /* 0x0000000a0a0a722b */ /* 0x000fd0000000000a */
[----:B------:R-:W-:-:S08]  /*02c0*/  DFMA R10, R8, R10, R8 ;  /* 0x0000000a080a722b */ /* 0x000fd00000000008 */
[----:B------:R-:W-:-:S08]  /*02d0*/  DFMA R8, -R6, R10, 1 ;  /* 0x3ff000000608742b */ /* 0x000fd0000000010a */
[----:B------:R-:W-:-:S08]  /*02e0*/  DFMA R8, R10, R8, R10 ;  /* 0x000000080a08722b */ /* 0x000fd0000000000a */
[----:B------:R-:W-:-:S08]  /*02f0*/  DMUL R8, R8, 2.2250738585072013831e-308 ;  /* 0x0010000008087828 */ /* 0x000fd00000000000 */
[----:B------:R-:W-:-:S08]  /*0300*/  DFMA R4, -R4, R8, 1 ;  /* 0x3ff000000404742b */ /* 0x000fd00000000108 */
[----:B------:R-:W-:-:S08]  /*0310*/  DFMA R4, R4, R4, R4 ;  /* 0x000000040404722b */ /* 0x000fd00000000004 */
[----:B------:R-:W-:Y:S01]  /*0320*/  DFMA R6, R8, R4, R8 ;  /* 0x000000040806722b */ /* 0x000fe20000000008 */
[----:B------:R-:W-:Y:S10]  /*0330*/  BRA `(.L_x_22) ;  /* 0x0000000000307947 */ /* 0x000ff40003800000 */
.L_x_23:
[----:B------:R-:W-:Y:S01]  /*0340*/  DMUL R4, R4, 8.11296384146066816958e+31 ;  /* 0x4690000004047828 */ /* 0x000fe20000000000 */
[----:B------:R-:W-:-:S05]  /*0350*/  IMAD.MOV.U32 R6, RZ, RZ, R8 ;  /* 0x000000ffff067224 */ /* 0x000fca00078e0008 */
[----:B------:R-:W0:Y:S02]  /*0360*/  MUFU.RCP64H R7, R5 ;  /* 0x0000000500077308 */ /* 0x000e240000001800 */
[----:B0-----:R-:W-:-:S08]  /*0370*/  DFMA R8, -R4, R6, 1 ;  /* 0x3ff000000408742b */ /* 0x001fd00000000106 */
[----:B------:R-:W-:-:S08]  /*0380*/  DFMA R8, R8, R8, R8 ;  /* 0x000000080808722b */ /* 0x000fd00000000008 */
[----:B------:R-:W-:-:S08]  /*0390*/  DFMA R8, R6, R8, R6 ;  /* 0x000000080608722b */ /* 0x000fd00000000006 */
[----:B------:R-:W-:-:S08]  /*03a0*/  DFMA R6, -R4, R8, 1 ;  /* 0x3ff000000406742b */ /* 0x000fd00000000108 */
[----:B------:R-:W-:-:S08]  /*03b0*/  DFMA R6, R8, R6, R8 ;  /* 0x000000060806722b */ /* 0x000fd00000000008 */
[----:B------:R-:W-:Y:S01]  /*03c0*/  DMUL R6, R6, 8.11296384146066816958e+31 ;  /* 0x4690000006067828 */ /* 0x000fe20000000000 */
[----:B------:R-:W-:Y:S10]  /*03d0*/  BRA `(.L_x_22) ;  /* 0x0000000000087947 */ /* 0x000ff40003800000 */
.L_x_21:
[----:B------:R-:W-:Y:S01]  /*03e0*/  LOP3.LUT R7, R5, 0x80000, RZ, 0xfc, !PT ;  /* 0x0008000005077812 */ /* 0x000fe200078efcff */
[----:B------:R-:W-:-:S07]  /*03f0*/  IMAD.MOV.U32 R6, RZ, RZ, R4 ;  /* 0x000000ffff067224 */ /* 0x000fce00078e0004 */
.L_x_22:
[----:B------:R-:W-:Y:S05]  /*0400*/  BSYNC.RECONVERGENT B1 ;  /* 0x0000000000017941 */ /* 0x000fea0003800200 */
.L_x_20:
[----:B------:R-:W-:Y:S01]  /*0410*/  HFMA2 R3, -RZ, RZ, 0, 0 ;  /* 0x00000000ff037431 */ /* 0x000fe200000001ff */
[----:B------:R-:W-:Y:S01]  /*0420*/  MOV R8, R6 ;  /* 0x0000000600087202 */ /* 0x000fe20000000f00 */
[----:B------:R-:W-:Y:S02]  /*0430*/  IMAD.MOV.U32 R9, RZ, RZ, R7 ;  /* 0x000000ffff097224 */ /* 0x000fe400078e0007 */
[----:B------:R-:W-:Y:S05]  /*0440*/  RET.REL.NODEC R2 `(_Z29strmult_quotient_calculationsPdP6Matrix) ;  /* 0xfffffff802ec7950 */ /* 0x000fea0003c3ffff */
.L_x_24:
        /* <DEDUP_REMOVED lines=11> */
.L_x_37:


//--------------------- .text._Z11dev_str_sumPdiP6Matrix --------------------------
	.section	.text._Z11dev_str_sumPdiP6Matrix,"ax",@progbits
	.align	128
        .global         _Z11dev_str_sumPdiP6Matrix
        .type           _Z11dev_str_sumPdiP6Matrix,@function
        .size           _Z11dev_str_sumPdiP6Matrix,(.L_x_45 - _Z11dev_str_sumPdiP6Matrix)
        .other          _Z11dev_str_sumPdiP6Matrix,@"STO_CUDA_ENTRY STV_DEFAULT"
_Z11dev_str_sumPdiP6Matrix:
.text._Z11dev_str_sumPdiP6Matrix:
[----:B------:R-:W-:Y:S08]  /*0000*/  LDC R1, c[0x0][0x37c] ;  /* 0x0000df00ff017b82 */ /* 0x000ff00000000800 */
[----:B------:R-:W0:Y:S01]  /*0010*/  LDC.64 R8, c[0x0][0x390] ;  /* 0x0000e400ff087b82 */ /* 0x000e220000000a00 */
[----:B------:R-:W0:Y:S01]  /*0020*/  LDCU.64 UR4, c[0x0][0x358] ;  /* 0x00006b00ff0477ac */ /* 0x000e220008000a00 */
[----:B------:R-:W1:Y:S01]  /*0030*/  S2R R11, SR_TID.X ;  /* 0x00000000000b7919 */ /* 0x000e620000002100 */
[----:B------:R-:W1:Y:S01]  /*0040*/  LDCU UR6, c[0x0][0x388] ;  /* 0x00007100ff0677ac */ /* 0x000e620008000800 */
[----:B------:R-:W2:Y:S04]  /*0050*/  S2R R13, SR_CTAID.X ;  /* 0x00000000000d7919 */ /* 0x000ea80000002500 */
[----:B------:R-:W2:Y:S01]  /*0060*/  LDC.64 R6, c[0x0][0x380] ;  /* 0x0000e000ff067b82 */ /* 0x000ea20000000a00 */
[----:B0-----:R-:W1:Y:S04]  /*0070*/  LDG.E R0, desc[UR4][R8.64+0x10] ;  /* 0x0000100408007981 */ /* 0x001e68000c1e1900 */
[----:B------:R-:W3:Y:S01]  /*0080*/  LDG.E.64 R2, desc[UR4][R8.64+0x8] ;  /* 0x0000080408027981 */ /* 0x000ee2000c1e1b00 */
[----:B--2---:R-:W-:-:S06]  /*0090*/  IMAD.WIDE.U32 R6, R13, 0x8, R6 ;  /* 0x000000080d067825 */ /* 0x004fcc00078e0006 */
[----:B------:R-:W2:Y:S01]  /*00a0*/  LDG.E.64 R6, desc[UR4][R6.64] ;  /* 0x0000000406067981 */ /* 0x000ea2000c1e1b00 */
[C-C-:B-1----:R-:W-:Y:S02]  /*00b0*/  IMAD R5, R0.reuse, UR6, R11.reuse ;  /* 0x0000000600057c24 */ /* 0x142fe4000f8e020b */
[----:B------:R-:W-:Y:S02]  /*00c0*/  IMAD R11, R0, R13, R11 ;  /* 0x0000000d000b7224 */ /* 0x000fe400078e020b */
[----:B---3--:R-:W-:-:S04]  /*00d0*/  IMAD.WIDE.U32 R4, R5, 0x8, R2 ;  /* 0x0000000805047825 */ /* 0x008fc800078e0002 */
[----:B------:R-:W-:Y:S02]  /*00e0*/  IMAD.WIDE.U32 R2, R11, 0x8, R2 ;  /* 0x000000080b027825 */ /* 0x000fe400078e0002 */
[----:B------:R-:W2:Y:S04]  /*00f0*/  LDG.E.64 R4, desc[UR4][R4.64] ;  /* 0x0000000404047981 */ /* 0x000ea8000c1e1b00 */
[----:B------:R-:W2:Y:S02]  /*0100*/  LDG.E.64 R8, desc[UR4][R2.64] ;  /* 0x0000000402087981 */ /* 0x000ea4000c1e1b00 */
[----:B--2---:R-:W-:-:S07]  /*0110*/  DFMA R8, -R4, R6, R8 ;  /* 0x000000060408722b */ /* 0x004fce0000000108 */
[----:B------:R-:W-:Y:S01]  /*0120*/  STG.E.64 desc[UR4][R2.64], R8 ;  /* 0x0000000802007986 */ /* 0x000fe2000c101b04 */
[----:B------:R-:W-:Y:S05]  /*0130*/  EXIT ;  /* 0x000000000000794d */ /* 0x000fea0003800000 */
.L_x_25:
        /* <DEDUP_REMOVED lines=12> */
.L_x_45:


//--------------------- .text._Z28strsum_quotient_calculationsPdiP6Matrix --------------------------
	.section	.text._Z28strsum_quotient_calculationsPdiP6Matrix,"ax",@progbits
	.align	128
        .global         _Z28strsum_quotient_calculationsPdiP6Matrix
        .type           _Z28strsum_quotient_calculationsPdiP6Matrix,@function
        .size           _Z28strsum_quotient_calculationsPdiP6Matrix,(.L_x_38 - _Z28strsum_quotient_calculationsPdiP6Matrix)
        .other          _Z28strsum_quotient_calculationsPdiP6Matrix,@"STO_CUDA_ENTRY STV_DEFAULT"
_Z28strsum_quotient_calculationsPdiP6Matrix:
.text._Z28strsum_quotient_calculationsPdiP6Matrix:
[----:B------:R-:W-:Y:S01]  /*0000*/  LDC R1, c[0x0][0x37c] ;  /* 0x0000df00ff017b82 */ /* 0x000fe20000000800 */
[----:B------:R-:W0:Y:S07]  /*0010*/  S2R R0, SR_TID.X ;  /* 0x0000000000007919 */ /* 0x000e2e0000002100 */
[----:B------:R-:W0:Y:S01]  /*0020*/  LDC R6, c[0x0][0x388] ;  /* 0x0000e200ff067b82 */ /* 0x000e220000000800 */
[----:B------:R-:W1:Y:S01]  /*0030*/  LDCU UR6, c[0x0][0x388] ;  /* 0x00007100ff0677ac */ /* 0x000e620008000800 */
[----:B------:R-:W-:Y:S01]  /*0040*/  BSSY.RECONVERGENT B0, `(.L_x_26) ;  /* 0x0000022000007945 */ /* 0x000fe20003800200 */
[----:B------:R-:W-:Y:S01]  /*0050*/  CS2R R2, SRZ ;  /* 0x0000000000027805 */ /* 0x000fe2000001ff00 */
[----:B------:R-:W2:Y:S01]  /*0060*/  LDCU.64 UR4, c[0x0][0x358] ;  /* 0x00006b00ff0477ac */ /* 0x000ea20008000a00 */
[----:B-1----:R-:W-:Y:S01]  /*0070*/  IMAD.U32 R7, RZ, RZ, UR6 ;  /* 0x00000006ff077e24 */ /* 0x002fe2000f8e00ff */
[----:B0-----:R-:W-:-:S13]  /*0080*/  ISETP.NE.AND P0, PT, R0, R6, PT ;  /* 0x000000060000720c */ /* 0x001fda0003f05270 */
[----:B--2---:R-:W-:Y:S05]  /*0090*/  @!P0 BRA `(.L_x_27) ;  /* 0x0000000000708947 */ /* 0x004fea0003800000 */
[----:B------:R-:W0:Y:S02]  /*00a0*/  LDC.64 R10, c[0x0][0x390] ;  /* 0x0000e400ff0a7b82 */ /* 0x000e240000000a00 */
[----:B0-----:R-:W2:Y:S04]  /*00b0*/  LDG.E R7, desc[UR4][R10.64+0x10] ;  /* 0x000010040a077981 */ /* 0x001ea8000c1e1900 */
[----:B------:R-:W3:Y:S01]  /*00c0*/  LDG.E.64 R2, desc[UR4][R10.64+0x8] ;  /* 0x000008040a027981 */ /* 0x000ee2000c1e1b00 */
[----:B--2---:R-:W-:-:S04]  /*00d0*/  IMAD R5, R7, R6, R6 ;  /* 0x0000000607057224 */ /* 0x004fc800078e0206 */
[----:B---3--:R-:W-:-:S06]  /*00e0*/  IMAD.WIDE R4, R5, 0x8, R2 ;  /* 0x0000000805047825 */ /* 0x008fcc00078e0202 */
[----:B------:R-:W2:Y:S01]  /*00f0*/  LDG.E.64 R4, desc[UR4][R4.64] ;  /* 0x0000000404047981 */ /* 0x000ea2000c1e1b00 */
[----:B------:R-:W-:-:S04]  /*0100*/  IMAD R7, R7, R0, R6 ;  /* 0x0000000007077224 */ /* 0x000fc800078e0206 */
[----:B------:R-:W-:-:S06]  /*0110*/  IMAD.WIDE.U32 R6, R7, 0x8, R2 ;  /* 0x0000000807067825 */ /* 0x000fcc00078e0002 */
[----:B------:R-:W3:Y:S01]  /*0120*/  LDG.E.64 R6, desc[UR4][R6.64] ;  /* 0x0000000406067981 */ /* 0x000ee2000c1e1b00 */
[----:B------:R-:W-:Y:S01]  /*0130*/  IMAD.MOV.U32 R2, RZ, RZ, 0x1 ;  /* 0x00000001ff027424 */ /* 0x000fe200078e00ff */
[----:B------:R-:W-:Y:S01]  /*0140*/  BSSY.RECONVERGENT B1, `(.L_x_28) ;  /* 0x0000010000017945 */ /* 0x000fe20003800200 */
[----:B--2---:R-:W0:Y:S01]  /*0150*/  MUFU.RCP64H R3, R5 ;  /* 0x0000000500037308 */ /* 0x004e220000001800 */
[----:B---3--:R-:W-:-:S03]  /*0160*/  FSETP.GEU.AND P1, PT, |R7|, 6.5827683646048100446e-37, PT ;  /* 0x036000000700780b */ /* 0x008fc60003f2e200 */
[----:B0-----:R-:W-:-:S08]  /*0170*/  DFMA R8, -R4, R2, 1 ;  /* 0x3ff000000408742b */ /* 0x001fd00000000102 */
[----:B------:R-:W-:-:S08]  /*0180*/  DFMA R8, R8, R8, R8 ;  /* 0x000000080808722b */ /* 0x000fd00000000008 */
[----:B------:R-:W-:-:S08]  /*0190*/  DFMA R8, R2, R8, R2 ;  /* 0x000000080208722b */ /* 0x000fd00000000002 */
[----:B------:R-:W-:-:S08]  /*01a0*/  DFMA R2, -R4, R8, 1 ;  /* 0x3ff000000402742b */ /* 0x000fd00000000108 */
[----:B------:R-:W-:-:S08]  /*01b0*/  DFMA R2, R8, R2, R8 ;  /* 0x000000020802722b */ /* 0x000fd00000000008 */
[----:B------:R-:W-:-:S08]  /*01c0*/  DMUL R8, R6, R2 ;  /* 0x0000000206087228 */ /* 0x000fd00000000000 */
[----:B------:R-:W-:-:S08]  /*01d0*/  DFMA R10, -R4, R8, R6 ;  /* 0x00000008040a722b */ /* 0x000fd00000000106 */
[----:B------:R-:W-:-:S10]  /*01e0*/  DFMA R2, R2, R10, R8 ;  /* 0x0000000a0202722b */ /* 0x000fd40000000008 */
[----:B------:R-:W-:-:S05]  /*01f0*/  FFMA R8, RZ, R5, R3 ;  /* 0x00000005ff087223 */ /* 0x000fca0000000003 */
[----:B------:R-:W-:-:S13]  /*0200*/  FSETP.GT.AND P0, PT, |R8|, 1.469367938527859385e-39, PT ;  /* 0x001000000800780b */ /* 0x000fda0003f04200 */
[----:B------:R-:W-:Y:S05]  /*0210*/  @P0 BRA P1, `(.L_x_29) ;  /* 0x0000000000080947 */ /* 0x000fea0000800000 */
[----:B------:R-:W-:-:S07]  /*0220*/  MOV R10, 0x240 ;  /* 0x00000240000a7802 */ /* 0x000fce0000000f00 */
[----:B------:R-:W-:Y:S05]  /*0230*/  CALL.REL.NOINC `($__internal_1_$__cuda_sm20_div_rn_f64_full) ;  /* 0x00000000001c7944 */ /* 0x000fea0003c00000 */
.L_x_29:
[----:B------:R-:W-:Y:S05]  /*0240*/  BSYNC.RECONVERGENT B1 ;  /* 0x0000000000017941 */ /* 0x000fea0003800200 */
.L_x_28:
[----:B------:R-:W-:-:S07]  /*0250*/  IMAD.MOV.U32 R7, RZ, RZ, R0 ;  /* 0x000000ffff077224 */ /* 0x000fce00078e0000 */
.L_x_27:
[----:B------:R-:W-:Y:S05]  /*0260*/  BSYNC.RECONVERGENT B0 ;  /* 0x0000000000007941 */ /* 0x000fea0003800200 */
.L_x_26:
[----:B------:R-:W0:Y:S02]  /*0270*/  LDC.64 R4, c[0x0][0x380] ;  /* 0x0000e000ff047b82 */ /* 0x000e240000000a00 */
[----:B0-----:R-:W-:-:S05]  /*0280*/  IMAD.WIDE.U32 R4, R7, 0x8, R4 ;  /* 0x0000000807047825 */ /* 0x001fca00078e0004 */
[----:B------:R-:W-:Y:S01]  /*0290*/  STG.E.64 desc[UR4][R4.64], R2 ;  /* 0x0000000204007986 */ /* 0x000fe2000c101b04 */
[----:B------:R-:W-:Y:S05]  /*02a0*/  EXIT ;  /* 0x000000000000794d */ /* 0x000fea0003800000 */
        .weak           $__internal_1_$__cuda_sm20_div_rn_f64_full
        .type           $__internal_1_$__cuda_sm20_div_rn_f64_full,@function
        .size           $__internal_1_$__cuda_sm20_div_rn_f64_full,(.L_x_38 - $__internal_1_$__cuda_sm20_div_rn_f64_full)
$__internal_1_$__cuda_sm20_div_rn_f64_full:
[C---:B------:R-:W-:Y:S01]  /*02b0*/  FSETP.GEU.AND P0, PT, |R5|.reuse, 1.469367938527859385e-39, PT ;  /* 0x001000000500780b */ /* 0x040fe20003f0e200 */
[----:B------:R-:W-:Y:S01]  /*02c0*/  IMAD.MOV.U32 R16, RZ, RZ, 0x1 ;  /* 0x00000001ff107424 */ /* 0x000fe200078e00ff */
[----:B------:R-:W-:Y:S01]  /*02d0*/  LOP3.LUT R2, R5, 0x800fffff, RZ, 0xc0, !PT ;  /* 0x800fffff05027812 */ /* 0x000fe200078ec0ff */
[----:B------:R-:W-:Y:S01]  /*02e0*/  BSSY.RECONVERGENT B2, `(.L_x_30) ;  /* 0x0000055000027945 */ /* 0x000fe20003800200 */
[C---:B------:R-:W-:Y:S02]  /*02f0*/  FSETP.GEU.AND P2, PT, |R7|.reuse, 1.469367938527859385e-39, PT ;  /* 0x001000000700780b */ /* 0x040fe40003f4e200 */
[----:B------:R-:W-:Y:S01]  /*0300*/  LOP3.LUT R3, R2, 0x3ff00000, RZ, 0xfc, !PT ;  /* 0x3ff0000002037812 */ /* 0x000fe200078efcff */
[----:B------:R-:W-:Y:S01]  /*0310*/  IMAD.MOV.U32 R2, RZ, RZ, R4 ;  /* 0x000000ffff027224 */ /* 0x000fe200078e0004 */
[----:B------:R-:W-:Y:S02]  /*0320*/  LOP3.LUT R11, R7, 0x7ff00000, RZ, 0xc0, !PT ;  /* 0x7ff00000070b7812 */ /* 0x000fe400078ec0ff */
[----:B------:R-:W-:-:S03]  /*0330*/  LOP3.LUT R14, R5, 0x7ff00000, RZ, 0xc0, !PT ;  /* 0x7ff00000050e7812 */ /* 0x000fc600078ec0ff */
[----:B------:R-:W-:Y:S01]  /*0340*/  @!P0 DMUL R2, R4, 8.98846567431157953865e+307 ;  /* 0x7fe0000004028828 */ /* 0x000fe20000000000 */
[----:B------:R-:W-:-:S03]  /*0350*/  ISETP.GE.U32.AND P1, PT, R11, R14, PT ;  /* 0x0000000e0b00720c */ /* 0x000fc60003f26070 */
[----:B------:R-:W-:Y:S01]  /*0360*/  @!P2 LOP3.LUT R12, R5, 0x7ff00000, RZ, 0xc0, !PT ;  /* 0x7ff00000050ca812 */ /* 0x000fe200078ec0ff */
[----:B------:R-:W-:Y:S01]  /*0370*/  @!P2 IMAD.MOV.U32 R18, RZ, RZ, RZ ;  /* 0x000000ffff12a224 */ /* 0x000fe200078e00ff */
[----:B------:R-:W0:Y:S02]  /*0380*/  MUFU.RCP64H R17, R3 ;  /* 0x0000000300117308 */ /* 0x000e240000001800 */
[----:B------:R-:W-:Y:S01]  /*0390*/  @!P2 ISETP.GE.U32.AND P3, PT, R11, R12, PT ;  /* 0x0000000c0b00a20c */ /* 0x000fe20003f66070 */
[----:B------:R-:W-:-:S05]  /*03a0*/  IMAD.MOV.U32 R12, RZ, RZ, 0x1ca00000 ;  /* 0x1ca00000ff0c7424 */ /* 0x000fca00078e00ff */
[----:B------:R-:W-:-:S04]  /*03b0*/  @!P2 SEL R13, R12, 0x63400000, !P3 ;  /* 0x634000000c0da807 */ /* 0x000fc80005800000 */
[----:B------:R-:W-:-:S04]  /*03c0*/  @!P2 LOP3.LUT R13, R13, 0x80000000, R7, 0xf8, !PT ;  /* 0x800000000d0da812 */ /* 0x000fc800078ef807 */
[----:B------:R-:W-:Y:S01]  /*03d0*/  @!P2 LOP3.LUT R19, R13, 0x100000, RZ, 0xfc, !PT ;  /* 0x001000000d13a812 */ /* 0x000fe200078efcff */
[----:B0-----:R-:W-:-:S08]  /*03e0*/  DFMA R8, R16, -R2, 1 ;  /* 0x3ff000001008742b */ /* 0x001fd00000000802 */
[----:B------:R-:W-:-:S08]  /*03f0*/  DFMA R8, R8, R8, R8 ;  /* 0x000000080808722b */ /* 0x000fd00000000008 */
[----:B------:R-:W-:Y:S01]  /*0400*/  DFMA R16, R16, R8, R16 ;  /* 0x000000081010722b */ /* 0x000fe20000000010 */
[----:B------:R-:W-:Y:S01]  /*0410*/  SEL R9, R12, 0x63400000, !P1 ;  /* 0x634000000c097807 */ /* 0x000fe20004800000 */
[----:B------:R-:W-:-:S03]  /*0420*/  IMAD.MOV.U32 R8, RZ, RZ, R6 ;  /* 0x000000ffff087224 */ /* 0x000fc600078e0006 */
[----:B------:R-:W-:-:S03]  /*0430*/  LOP3.LUT R9, R9, 0x800fffff, R7, 0xf8, !PT ;  /* 0x800fffff09097812 */ /* 0x000fc600078ef807 */
[----:B------:R-:W-:-:S03]  /*0440*/  DFMA R20, R16, -R2, 1 ;  /* 0x3ff000001014742b */ /* 0x000fc60000000802 */
[----:B------:R-:W-:-:S05]  /*0450*/  @!P2 DFMA R8, R8, 2, -R18 ;  /* 0x400000000808a82b */ /* 0x000fca0000000812 */
[----:B------:R-:W-:Y:S01]  /*0460*/  DFMA R16, R16, R20, R16 ;  /* 0x000000141010722b */ /* 0x000fe20000000010 */
[----:B------:R-:W-:Y:S02]  /*0470*/  IMAD.MOV.U32 R21, RZ, RZ, R11 ;  /* 0x000000ffff157224 */ /* 0x000fe400078e000b */
[----:B------:R-:W-:Y:S01]  /*0480*/  IMAD.MOV.U32 R20, RZ, RZ, R14 ;  /* 0x000000ffff147224 */ /* 0x000fe200078e000e */
[----:B------:R-:W-:Y:S02]  /*0490*/  @!P0 LOP3.LUT R20, R3, 0x7ff00000, RZ, 0xc0, !PT ;  /* 0x7ff0000003148812 */ /* 0x000fe400078ec0ff */
[----:B------:R-:W-:Y:S02]  /*04a0*/  @!P2 LOP3.LUT R21, R9, 0x7ff00000, RZ, 0xc0, !PT ;  /* 0x7ff000000915a812 */ /* 0x000fe400078ec0ff */
[----:B------:R-:W-:Y:S01]  /*04b0*/  DMUL R18, R16, R8 ;  /* 0x0000000810127228 */ /* 0x000fe20000000000 */
[----:B------:R-:W-:Y:S02]  /*04c0*/  VIADD R22, R20, 0xffffffff ;  /* 0xffffffff14167836 */ /* 0x000fe40000000000 */
[----:B------:R-:W-:-:S05]  /*04d0*/  VIADD R13, R21, 0xffffffff ;  /* 0xffffffff150d7836 */ /* 0x000fca0000000000 */
[----:B------:R-:W-:Y:S01]  /*04e0*/  DFMA R14, R18, -R2, R8 ;  /* 0x80000002120e722b */ /* 0x000fe20000000008 */
[----:B------:R-:W-:-:S04]  /*04f0*/  ISETP.GT.U32.AND P0, PT, R13, 0x7feffffe, PT ;  /* 0x7feffffe0d00780c */ /* 0x000fc80003f04070 */
[----:B------:R-:W-:-:S03]  /*0500*/  ISETP.GT.U32.OR P0, PT, R22, 0x7feffffe, P0 ;  /* 0x7feffffe1600780c */ /* 0x000fc60000704470 */
[----:B------:R-:W-:-:S10]  /*0510*/  DFMA R14, R16, R14, R18 ;  /* 0x0000000e100e722b */ /* 0x000fd40000000012 */
[----:B------:R-:W-:Y:S05]  /*0520*/  @P0 BRA `(.L_x_31) ;  /* 0x00000000006c0947 */ /* 0x000fea0003800000 */
[----:B------:R-:W-:-:S04]  /*0530*/  LOP3.LUT R16, R5, 0x7ff00000, RZ, 0xc0, !PT ;  /* 0x7ff0000005107812 */ /* 0x000fc800078ec0ff */
[CC--:B------:R-:W-:Y:S02]  /*0540*/  VIADDMNMX R6, R11.reuse, -R16.reuse, 0xb9600000, !PT ;  /* 0xb96000000b067446 */ /* 0x0c0fe40007800910 */
[----:B------:R-:W-:Y:S02]  /*0550*/  ISETP.GE.U32.AND P0, PT, R11, R16, PT ;  /* 0x000000100b00720c */ /* 0x000fe40003f06070 */
[----:B------:R-:W-:Y:S02]  /*0560*/  VIMNMX R6, PT, PT, R6, 0x46a00000, PT ;  /* 0x46a0000006067848 */ /* 0x000fe40003fe0100 */
[----:B------:R-:W-:-:S05]  /*0570*/  SEL R11, R12, 0x63400000, !P0 ;  /* 0x634000000c0b7807 */ /* 0x000fca0004000000 */
[----:B------:R-:W-:Y:S02]  /*0580*/  IMAD.IADD R11, R6, 0x1, -R11 ;  /* 0x00000001060b7824 */ /* 0x000fe400078e0a0b */
[----:B------:R-:W-:Y:S02]  /*0590*/  IMAD.MOV.U32 R6, RZ, RZ, RZ ;  /* 0x000000ffff067224 */ /* 0x000fe400078e00ff */
[----:B------:R-:W-:-:S06]  /*05a0*/  VIADD R7, R11, 0x7fe00000 ;  /* 0x7fe000000b077836 */ /* 0x000fcc0000000000 */
[----:B------:R-:W-:-:S10]  /*05b0*/  DMUL R12, R14, R6 ;  /* 0x000000060e0c7228 */ /* 0x000fd40000000000 */
[----:B------:R-:W-:-:S13]  /*05c0*/  FSETP.GTU.AND P0, PT, |R13|, 1.469367938527859385e-39, PT ;  /* 0x001000000d00780b */ /* 0x000fda0003f0c200 */
[----:B------:R-:W-:Y:S05]  /*05d0*/  @P0 BRA `(.L_x_32) ;  /* 0x0000000000940947 */ /* 0x000fea0003800000 */
[----:B------:R-:W-:Y:S01]  /*05e0*/  DFMA R2, R14, -R2, R8 ;  /* 0x800000020e02722b */ /* 0x000fe20000000008 */
[----:B------:R-:W-:-:S09]  /*05f0*/  IMAD.MOV.U32 R6, RZ, RZ, RZ ;  /* 0x000000ffff067224 */ /* 0x000fd200078e00ff */
[C---:B------:R-:W-:Y:S02]  /*0600*/  FSETP.NEU.AND P0, PT, R3.reuse, RZ, PT ;  /* 0x000000ff0300720b */ /* 0x040fe40003f0d000 */
[----:B------:R-:W-:-:S04]  /*0610*/  LOP3.LUT R5, R3, 0x80000000, R5, 0x48, !PT ;  /* 0x8000000003057812 */ /* 0x000fc800078e4805 */
[----:B------:R-:W-:-:S07]  /*0620*/  LOP3.LUT R7, R5, R7, RZ, 0xfc, !PT ;  /* 0x0000000705077212 */ /* 0x000fce00078efcff */
[----:B------:R-:W-:Y:S05]  /*0630*/  @!P0 BRA `(.L_x_32) ;  /* 0x00000000007c8947 */ /* 0x000fea0003800000 */
[----:B------:R-:W-:Y:S01]  /*0640*/  IMAD.MOV R3, RZ, RZ, -R11 ;  /* 0x000000ffff037224 */ /* 0x000fe200078e0a0b */
[----:B------:R-:W-:Y:S01]  /*0650*/  DMUL.RP R6, R14, R6 ;  /* 0x000000060e067228 */ /* 0x000fe20000008000 */
[----:B------:R-:W-:Y:S01]  /*0660*/  IMAD.MOV.U32 R2, RZ, RZ, RZ ;  /* 0x000000ffff027224 */ /* 0x000fe200078e00ff */
[----:B------:R-:W-:-:S05]  /*0670*/  IADD3 R11, PT, PT, -R11, -0x43300000, RZ ;  /* 0xbcd000000b0b7810 */ /* 0x000fca0007ffe1ff */
[----:B------:R-:W-:-:S03]  /*0680*/  DFMA R2, R12, -R2, R14 ;  /* 0x800000020c02722b */ /* 0x000fc6000000000e */
[----:B------:R-:W-:-:S07]  /*0690*/  LOP3.LUT R5, R7, R5, RZ, 0x3c, !PT ;  /* 0x0000000507057212 */ /* 0x000fce00078e3cff */
[----:B------:R-:W-:-:S04]  /*06a0*/  FSETP.NEU.AND P0, PT, |R3|, R11, PT ;  /* 0x0000000b0300720b */ /* 0x000fc80003f0d200 */
[----:B------:R-:W-:Y:S02]  /*06b0*/  FSEL R12, R6, R12, !P0 ;  /* 0x0000000c060c7208 */ /* 0x000fe40004000000 */
[----:B------:R-:W-:Y:S01]  /*06c0*/  FSEL R13, R5, R13, !P0 ;  /* 0x0000000d050d7208 */ /* 0x000fe20004000000 */
[----:B------:R-:W-:Y:S06]  /*06d0*/  BRA `(.L_x_32) ;  /* 0x0000000000547947 */ /* 0x000fec0003800000 */
.L_x_31:
[----:B------:R-:W-:-:S14]  /*06e0*/  DSETP.NAN.AND P0, PT, R6, R6, PT ;  /* 0x000000060600722a */ /* 0x000fdc0003f08000 */
[----:B------:R-:W-:Y:S05]  /*06f0*/  @P0 BRA `(.L_x_33) ;  /* 0x0000000000440947 */ /* 0x000fea0003800000 */
[----:B------:R-:W-:-:S14]  /*0700*/  DSETP.NAN.AND P0, PT, R4, R4, PT ;  /* 0x000000040400722a */ /* 0x000fdc0003f08000 */
[----:B------:R-:W-:Y:S05]  /*0710*/  @P0 BRA `(.L_x_34) ;  /* 0x0000000000300947 */ /* 0x000fea0003800000 */
[----:B------:R-:W-:Y:S01]  /*0720*/  ISETP.NE.AND P0, PT, R21, R20, PT ;  /* 0x000000141500720c */ /* 0x000fe20003f05270 */
[----:B------:R-:W-:Y:S02]  /*0730*/  IMAD.MOV.U32 R12, RZ, RZ, 0x0 ;  /* 0x00000000ff0c7424 */ /* 0x000fe400078e00ff */
[----:B------:R-:W-:-:S10]  /*0740*/  IMAD.MOV.U32 R13, RZ, RZ, -0x80000 ;  /* 0xfff80000ff0d7424 */ /* 0x000fd400078e00ff */
[----:B------:R-:W-:Y:S05]  /*0750*/  @!P0 BRA `(.L_x_32) ;  /* 0x0000000000348947 */ /* 0x000fea0003800000 */
[----:B------:R-:W-:Y:S02]  /*0760*/  ISETP.NE.AND P0, PT, R21, 0x7ff00000, PT ;  /* 0x7ff000001500780c */ /* 0x000fe40003f05270 */
[----:B------:R-:W-:Y:S02]  /*0770*/  LOP3.LUT R13, R7, 0x80000000, R5, 0x48, !PT ;  /* 0x80000000070d7812 */ /* 0x000fe400078e4805 */
[----:B------:R-:W-:-:S13]  /*0780*/  ISETP.EQ.OR P0, PT, R20, RZ, !P0 ;  /* 0x000000ff1400720c */ /* 0x000fda0004702670 */
[----:B------:R-:W-:Y:S01]  /*0790*/  @P0 LOP3.LUT R2, R13, 0x7ff00000, RZ, 0xfc, !PT ;  /* 0x7ff000000d020812 */ /* 0x000fe200078efcff */
[----:B------:R-:W-:Y:S02]  /*07a0*/  @!P0 IMAD.MOV.U32 R12, RZ, RZ, RZ ;  /* 0x000000ffff0c8224 */ /* 0x000fe400078e00ff */
[----:B------:R-:W-:Y:S02]  /*07b0*/  @P0 IMAD.MOV.U32 R12, RZ, RZ, RZ ;  /* 0x000000ffff0c0224 */ /* 0x000fe400078e00ff */
[----:B------:R-:W-:Y:S01]  /*07c0*/  @P0 IMAD.MOV.U32 R13, RZ, RZ, R2 ;  /* 0x000000ffff0d0224 */ /* 0x000fe200078e0002 */
[----:B------:R-:W-:Y:S06]  /*07d0*/  BRA `(.L_x_32) ;  /* 0x0000000000147947 */ /* 0x000fec0003800000 */
.L_x_34:
[----:B------:R-:W-:Y:S01]  /*07e0*/  LOP3.LUT R13, R5, 0x80000, RZ, 0xfc, !PT ;  /* 0x00080000050d7812 */ /* 0x000fe200078efcff */
[----:B------:R-:W-:Y:S01]  /*07f0*/  IMAD.MOV.U32 R12, RZ, RZ, R4 ;  /* 0x000000ffff0c7224 */ /* 0x000fe200078e0004 */
[----:B------:R-:W-:Y:S06]  /*0800*/  BRA `(.L_x_32) ;  /* 0x0000000000087947 */ /* 0x000fec0003800000 */
.L_x_33:
[----:B------:R-:W-:Y:S01]  /*0810*/  LOP3.LUT R13, R7, 0x80000, RZ, 0xfc, !PT ;  /* 0x00080000070d7812 */ /* 0x000fe200078efcff */
[----:B------:R-:W-:-:S07]  /*0820*/  IMAD.MOV.U32 R12, RZ, RZ, R6 ;  /* 0x000000ffff0c7224 */ /* 0x000fce00078e0006 */
.L_x_32:
[----:B------:R-:W-:Y:S05]  /*0830*/  BSYNC.RECONVERGENT B2 ;  /* 0x0000000000027941 */ /* 0x000fea0003800200 */
.L_x_30:
[----:B------:R-:W-:Y:S02]  /*0840*/  IMAD.MOV.U32 R11, RZ, RZ, 0x0 ;  /* 0x00000000ff0b7424 */ /* 0x000fe400078e00ff */
[----:B------:R-:W-:Y:S02]  /*0850*/  IMAD.MOV.U32 R2, RZ, RZ, R12 ;  /* 0x000000ffff027224 */ /* 0x000fe400078e000c */
[----:B------:R-:W-:Y:S01]  /*0860*/  IMAD.MOV.U32 R3, RZ, RZ, R13 ;  /* 0x000000ffff037224 */ /* 0x000fe200078e000d */
[----:B------:R-:W-:Y:S06]  /*0870*/  RET.REL.NODEC R10 `(_Z28strsum_quotient_calculationsPdiP6Matrix) ;  /* 0xfffffff40ae07950 */ /* 0x000fec0003c3ffff */
.L_x_35:
        /* <DEDUP_REMOVED lines=16> */
.L_x_38:


//--------------------- .text._Z16make_unit_matrix6Matrix --------------------------
	.section	.text._Z16make_unit_matrix6Matrix,"ax",@progbits
	.align	128
        .global         _Z16make_unit_matrix6Matrix
        .type           _Z16make_unit_matrix6Matrix,@function
        .size           _Z16make_unit_matrix6Matrix,(.L_x_47 - _Z16make_unit_matrix6Matrix)
        .other          _Z16make_unit_matrix6Matrix,@"STO_CUDA_ENTRY STV_DEFAULT"
_Z16make_unit_matrix6Matrix:
.text._Z16make_unit_matrix6Matrix:
[----:B------:R-:W-:Y:S01]  /*0000*/  LDC R1, c[0x0][0x37c] ;  /* 0x0000df00ff017b82 */ /* 0x000fe20000000800 */
[----:B------:R-:W0:Y:S07]  /*0010*/  S2R R7, SR_TID.X ;  /* 0x0000000000077919 */ /* 0x000e2e0000002100 */
[----:B------:R-:W0:Y:S01]  /*0020*/  S2UR UR6, SR_CTAID.X ;  /* 0x00000000000679c3 */ /* 0x000e220000002500 */
[----:B------:R-:W1:Y:S01]  /*0030*/  LDCU.64 UR4, c[0x0][0x358] ;  /* 0x00006b00ff0477ac */ /* 0x000e620008000a00 */
[----:B------:R-:W-:-:S06]  /*0040*/  HFMA2 R4, -RZ, RZ, 0, 0 ;  /* 0x00000000ff047431 */ /* 0x000fcc00000001ff */
[----:B------:R-:W2:Y:S08]  /*0050*/  LDC R0, c[0x0][0x390] ;  /* 0x0000e400ff007b82 */ /* 0x000eb00000000800 */
[----:B------:R-:W3:Y:S01]  /*0060*/  LDC.64 R2, c[0x0][0x388] ;  /* 0x0000e200ff027b82 */ /* 0x000ee20000000a00 */
[----:B0-----:R-:W-:Y:S01]  /*0070*/  ISETP.NE.AND P0, PT, R7, UR6, PT ;  /* 0x0000000607007c0c */ /* 0x001fe2000bf05270 */
[----:B--2---:R-:W-:-:S03]  /*0080*/  IMAD R7, R0, UR6, R7 ;  /* 0x0000000600077c24 */ /* 0x004fc6000f8e0207 */
[----:B------:R-:W-:Y:S01]  /*0090*/  FSEL R5, RZ, 1.875, P0 ;  /* 0x3ff00000ff057808 */ /* 0x000fe20000000000 */
[----:B---3--:R-:W-:-:S05]  /*00a0*/  IMAD.WIDE R2, R7, 0x8, R2 ;  /* 0x0000000807027825 */ /* 0x008fca00078e0202 */
[----:B-1----:R-:W-:Y:S01]  /*00b0*/  STG.E.64 desc[UR4][R2.64], R4 ;  /* 0x0000000402007986 */ /* 0x002fe2000c101b04 */
[----:B------:R-:W-:Y:S05]  /*00c0*/  EXIT ;  /* 0x000000000000794d */ /* 0x000fea0003800000 */
.L_x_36:
        /* <DEDUP_REMOVED lines=11> */
.L_x_47:


//--------------------- .nv.global.init           --------------------------
	.section	.nv.global.init,"aw",@progbits
.nv.global.init:
	.type		$str$1,@object
	.size		$str$1,($str - $str$1)
$str$1:
        /*0000*/ 	.byte	0x0a, 0x00
	.type		$str,@object
	.size		$str,(.L_0 - $str)
$str:
        /*0002*/ 	.byte	0x25, 0x6c, 0x66, 0x20, 0x00
.L_0:


//--------------------- .nv.shared.reserved.0     --------------------------
	.section	.nv.shared.reserved.0,"aw",@nobits
	.weak		__nv_reservedSMEM_offset_0_alias
	.size		__nv_reservedSMEM_offset_0_alias, 0, 64
	.other		__nv_reservedSMEM_offset_0_alias,@"STO_CUDA_RESERVED_SHARED STV_DEFAULT"
__nv_reservedSMEM_offset_0_alias:
	.zero		0
	.zero		64


//--------------------- .nv.constant0._Z14dev_MatrixMultPdS_S_i --------------------------
	.section	.nv.constant0._Z14dev_MatrixMultPdS_S_i,"a",@progbits
	.sectionflags	@""
	.align	4
.nv.constant0._Z14dev_MatrixMultPdS_S_i:
	.zero		924


//--------------------- .nv.constant0._Z30restore_obviousity_singularityP6MatrixiPi --------------------------
	.section	.nv.constant0._Z30restore_obviousity_singularityP6MatrixiPi,"a",@progbits
	.sectionflags	@""
	.align	4
.nv.constant0._Z30restore_obviousity_singularityP6MatrixiPi:
	.zero		920


//--------------------- .nv.constant0._Z21dev_str_sum_bystrnumsP6Matrixiid --------------------------
	.section	.nv.constant0._Z21dev_str_sum_bystrnumsP6Matrixiid,"a",@progbits
	.sectionflags	@""
	.align	4
.nv.constant0._Z21dev_str_sum_bystrnumsP6Matrixiid:
	.zero		920


//--------------------- .nv.constant0._Z16dev_print_matrixP6Matrix --------------------------
	.section	.nv.constant0._Z16dev_print_matrixP6Matrix,"a",@progbits
	.sectionflags	@""
	.align	4
.nv.constant0._Z16dev_print_matrixP6Matrix:
	.zero		904


//--------------------- .nv.constant0._Z12str_multiplyPdP6Matrix --------------------------
	.section	.nv.constant0._Z12str_multiplyPdP6Matrix,"a",@progbits
	.sectionflags	@""
	.align	4
.nv.constant0._Z12str_multiplyPdP6Matrix:
	.zero		912


//--------------------- .nv.constant0._Z29strmult_quotient_calculationsPdP6Matrix --------------------------
	.section	.nv.constant0._Z29strmult_quotient_calculationsPdP6Matrix,"a",@progbits
	.sectionflags	@""
	.align	4
.nv.constant0._Z29strmult_quotient_calculationsPdP6Matrix:
	.zero		912


//--------------------- .nv.constant0._Z11dev_str_sumPdiP6Matrix --------------------------
	.section	.nv.constant0._Z11dev_str_sumPdiP6Matrix,"a",@progbits
	.sectionflags	@""
	.align	4
.nv.constant0._Z11dev_str_sumPdiP6Matrix:
	.zero		920


//--------------------- .nv.constant0._Z28strsum_quotient_calculationsPdiP6Matrix --------------------------
	.section	.nv.constant0._Z28strsum_quotient_calculationsPdiP6Matrix,"a",@progbits
	.sectionflags	@""
	.align	4
.nv.constant0._Z28strsum_quotient_calculationsPdiP6Matrix:
	.zero		920


//--------------------- .nv.constant0._Z16make_unit_matrix6Matrix --------------------------
	.section	.nv.constant0._Z16make_unit_matrix6Matrix,"a",@progbits
	.sectionflags	@""
	.align	4
.nv.constant0._Z16make_unit_matrix6Matrix:
	.zero		920


//--------------------- SYMBOLS --------------------------

	.type		.nv.reservedSmem.offset0,@object
	.size		.nv.reservedSmem.offset0,0x4
	.type		vprintf,@function
